
	.version 1.4
	.target sm_13
	// compiled with /sciclone/data20/adwait/software/cuda/open64/lib//be
	// nvopencc 4.0 built on 2011-05-12

	//-----------------------------------------------------------
	// Compiling /tmp/tmpxft_00009ae6_00000000-7_main.cpp3.i (/local/scr/adwait/TMPDIR/ccBI#.2T9FVr)
	//-----------------------------------------------------------

	//-----------------------------------------------------------
	// Options:
	//-----------------------------------------------------------
	//  Target:ptx, ISA:sm_13, Endian:little, Pointer Size:64
	//  -O3	(Optimization level)
	//  -g0	(Debug level)
	//  -m2	(Report advisories)
	//-----------------------------------------------------------

	.file	1	"<command-line>"
	.file	2	"/tmp/tmpxft_00009ae6_00000000-6_main.cudafe2.gpu"
	.file	3	"/usr/lib/gcc/x86_64-redhat-linux/4.4.6/include/stddef.h"
	.file	4	"/sciclone/data20/adwait/software/cuda/bin/../include/crt/device_runtime.h"
	.file	5	"/sciclone/data20/adwait/software/cuda/bin/../include/host_defines.h"
	.file	6	"/sciclone/data20/adwait/software/cuda/bin/../include/builtin_types.h"
	.file	7	"/sciclone/data20/adwait/software/cuda/bin/../include/device_types.h"
	.file	8	"/sciclone/data20/adwait/software/cuda/bin/../include/driver_types.h"
	.file	9	"/sciclone/data20/adwait/software/cuda/bin/../include/surface_types.h"
	.file	10	"/sciclone/data20/adwait/software/cuda/bin/../include/texture_types.h"
	.file	11	"/sciclone/data20/adwait/software/cuda/bin/../include/vector_types.h"
	.file	12	"/sciclone/data20/adwait/software/cuda/bin/../include/device_launch_parameters.h"
	.file	13	"/sciclone/data20/adwait/software/cuda/bin/../include/crt/storage_class.h"
	.file	14	"/usr/include/bits/types.h"
	.file	15	"/usr/include/time.h"
	.file	16	"extract_kernel.cu"
	.file	17	"prepare_kernel.cu"
	.file	18	"reduce_kernel.cu"
	.file	19	"srad_kernel.cu"
	.file	20	"srad2_kernel.cu"
	.file	21	"compress_kernel.cu"
	.file	22	"/sciclone/data20/adwait/software/cuda/bin/../include/common_functions.h"
	.file	23	"/sciclone/data20/adwait/software/cuda/bin/../include/math_functions.h"
	.file	24	"/sciclone/data20/adwait/software/cuda/bin/../include/math_constants.h"
	.file	25	"/sciclone/data20/adwait/software/cuda/bin/../include/device_functions.h"
	.file	26	"/sciclone/data20/adwait/software/cuda/bin/../include/sm_11_atomic_functions.h"
	.file	27	"/sciclone/data20/adwait/software/cuda/bin/../include/sm_12_atomic_functions.h"
	.file	28	"/sciclone/data20/adwait/software/cuda/bin/../include/sm_13_double_functions.h"
	.file	29	"/sciclone/data20/adwait/software/cuda/bin/../include/sm_20_atomic_functions.h"
	.file	30	"/sciclone/data20/adwait/software/cuda/bin/../include/sm_20_intrinsics.h"
	.file	31	"/sciclone/data20/adwait/software/cuda/bin/../include/surface_functions.h"
	.file	32	"/sciclone/data20/adwait/software/cuda/bin/../include/texture_fetch_functions.h"
	.file	33	"/sciclone/data20/adwait/software/cuda/bin/../include/math_functions_dbl_ptx3.h"


	.entry _Z7extractlPf (
		.param .s64 __cudaparm__Z7extractlPf_d_Ne,
		.param .u64 __cudaparm__Z7extractlPf_d_I)
	{
	.reg .u16 %rh<3>;
	.reg .u32 %r<6>;
	.reg .u64 %rd<7>;
	.reg .f32 %f<23>;
	.reg .pred %p<5>;
	.loc	16	3	0
$LDWbegin__Z7extractlPf:
	cvt.s32.u16 	%r1, %tid.x;
	cvt.s32.u16 	%r2, %ctaid.x;
	cvt.u16.u32 	%rh1, %r2;
	mul.wide.u16 	%r3, %rh1, 512;
	add.s32 	%r4, %r1, %r3;
	cvt.s64.s32 	%rd1, %r4;
	ld.param.s64 	%rd2, [__cudaparm__Z7extractlPf_d_Ne];
	setp.le.s64 	%p1, %rd2, %rd1;
	@%p1 bra 	$Lt_0_2562;
	.loc	16	13	0
	ld.param.u64 	%rd3, [__cudaparm__Z7extractlPf_d_I];
	mul.lo.u64 	%rd4, %rd1, 4;
	add.u64 	%rd5, %rd3, %rd4;
	ld.global.f32 	%f1, [%rd5+0];
	mov.f32 	%f2, 0f437f0000;     	// 255
	div.full.f32 	%f3, %f1, %f2;
	mov.f32 	%f4, 0f3fb8aa3b;     	// 1.4427
	mul.f32 	%f5, %f3, %f4;
	cvt.rzi.f32.f32 	%f6, %f5;
	mov.f32 	%f7, 0f7f800000;     	// ((1.0F)/(0.0F))
	mov.f32 	%f8, 0f00000000;     	// 0
	ex2.approx.f32 	%f9, %f6;
	mov.f32 	%f10, 0fbf317200;    	// -0.693146
	mad.f32 	%f11, %f10, %f6, %f3;
	mov.f32 	%f12, 0fb5bfbe8e;    	// -1.42861e-06
	mad.f32 	%f13, %f12, %f6, %f11;
	mov.f32 	%f14, 0f3fb8aa3b;    	// 1.4427
	mul.f32 	%f15, %f13, %f14;
	ex2.approx.f32 	%f16, %f15;
	mul.f32 	%f17, %f9, %f16;
	mov.f32 	%f18, 0fc2d20000;    	// -105
	setp.lt.f32 	%p2, %f3, %f18;
	selp.f32 	%f19, %f8, %f17, %p2;
	mov.f32 	%f20, 0f42d20000;    	// 105
	setp.gt.f32 	%p3, %f3, %f20;
	selp.f32 	%f21, %f7, %f19, %p3;
	st.global.f32 	[%rd5+0], %f21;
$Lt_0_2562:
	.loc	16	17	0
	exit;
$LDWend__Z7extractlPf:
	} // _Z7extractlPf

	.entry _Z7preparelPfS_S_ (
		.param .s64 __cudaparm__Z7preparelPfS_S__d_Ne,
		.param .u64 __cudaparm__Z7preparelPfS_S__d_I,
		.param .u64 __cudaparm__Z7preparelPfS_S__d_sums,
		.param .u64 __cudaparm__Z7preparelPfS_S__d_sums2)
	{
	.reg .u16 %rh<3>;
	.reg .u32 %r<6>;
	.reg .u64 %rd<11>;
	.reg .f32 %f<5>;
	.reg .pred %p<3>;
	.loc	17	5	0
$LDWbegin__Z7preparelPfS_S_:
	cvt.s32.u16 	%r1, %tid.x;
	cvt.s32.u16 	%r2, %ctaid.x;
	cvt.u16.u32 	%rh1, %r2;
	mul.wide.u16 	%r3, %rh1, 512;
	add.s32 	%r4, %r1, %r3;
	cvt.s64.s32 	%rd1, %r4;
	ld.param.s64 	%rd2, [__cudaparm__Z7preparelPfS_S__d_Ne];
	setp.le.s64 	%p1, %rd2, %rd1;
	@%p1 bra 	$Lt_1_1026;
	.loc	17	15	0
	mul.lo.u64 	%rd3, %rd1, 4;
	ld.param.u64 	%rd4, [__cudaparm__Z7preparelPfS_S__d_I];
	add.u64 	%rd5, %rd4, %rd3;
	ld.global.f32 	%f1, [%rd5+0];
	ld.param.u64 	%rd6, [__cudaparm__Z7preparelPfS_S__d_sums];
	add.u64 	%rd7, %rd6, %rd3;
	st.global.f32 	[%rd7+0], %f1;
	.loc	17	16	0
	ld.global.f32 	%f2, [%rd5+0];
	mul.f32 	%f3, %f2, %f2;
	ld.param.u64 	%rd8, [__cudaparm__Z7preparelPfS_S__d_sums2];
	add.u64 	%rd9, %rd8, %rd3;
	st.global.f32 	[%rd9+0], %f3;
$Lt_1_1026:
	.loc	17	20	0
	exit;
$LDWend__Z7preparelPfS_S_:
	} // _Z7preparelPfS_S_

	.entry _Z6reduceliiPfS_ (
		.param .s64 __cudaparm__Z6reduceliiPfS__d_Ne,
		.param .s32 __cudaparm__Z6reduceliiPfS__d_no,
		.param .s32 __cudaparm__Z6reduceliiPfS__d_mul,
		.param .u64 __cudaparm__Z6reduceliiPfS__d_sums,
		.param .u64 __cudaparm__Z6reduceliiPfS__d_sums2)
	{
	.reg .u32 %r<66>;
	.reg .u64 %rd<56>;
	.reg .f32 %f<30>;
	.reg .pred %p<20>;
	.shared .align 4 .b8 __cuda___cuda_local_var_37232_32_non_const_d_psum80[2048];
	.shared .align 4 .b8 __cuda___cuda_local_var_37233_32_non_const_d_psum22128[2048];
	.loc	18	6	0
$LDWbegin__Z6reduceliiPfS_:
	cvt.s32.u16 	%r1, %ctaid.x;
	mul.lo.s32 	%r2, %r1, 512;
	cvt.s32.u16 	%r3, %tid.x;
	add.s32 	%r4, %r2, %r3;
	ld.param.s32 	%r5, [__cudaparm__Z6reduceliiPfS__d_no];
	setp.ge.s32 	%p1, %r4, %r5;
	@%p1 bra 	$Lt_2_13826;
	.loc	18	25	0
	mov.u64 	%rd1, __cuda___cuda_local_var_37232_32_non_const_d_psum80;
	mov.u64 	%rd2, __cuda___cuda_local_var_37233_32_non_const_d_psum22128;
	cvt.s64.s32 	%rd3, %r3;
	mul.wide.s32 	%rd4, %r3, 4;
	ld.param.s32 	%r6, [__cudaparm__Z6reduceliiPfS__d_mul];
	mul.lo.s32 	%r7, %r6, %r4;
	cvt.s64.s32 	%rd5, %r7;
	mul.wide.s32 	%rd6, %r7, 4;
	ld.param.u64 	%rd7, [__cudaparm__Z6reduceliiPfS__d_sums];
	add.u64 	%rd8, %rd7, %rd6;
	ld.global.f32 	%f1, [%rd8+0];
	add.u64 	%rd9, %rd4, %rd1;
	st.shared.f32 	[%rd9+0], %f1;
	.loc	18	26	0
	ld.param.u64 	%rd10, [__cudaparm__Z6reduceliiPfS__d_sums2];
	add.u64 	%rd11, %rd10, %rd6;
	ld.global.f32 	%f2, [%rd11+0];
	add.u64 	%rd12, %rd4, %rd2;
	st.shared.f32 	[%rd12+0], %f2;
$Lt_2_13826:
	mov.u64 	%rd1, __cuda___cuda_local_var_37232_32_non_const_d_psum80;
	mov.u64 	%rd2, __cuda___cuda_local_var_37233_32_non_const_d_psum22128;
	cvt.u32.u16 	%r8, %nctaid.x;
	mul.lo.u32 	%r9, %r8, 512;
	.loc	18	6	0
	ld.param.s32 	%r5, [__cudaparm__Z6reduceliiPfS__d_no];
	.loc	18	26	0
	sub.u32 	%r10, %r5, %r9;
	mov.u32 	%r11, 0;
	setp.ne.s32 	%p2, %r10, %r11;
	@%p2 bra 	$Lt_2_14594;
	add.s32 	%r12, %r3, 1;
	mov.s32 	%r13, 2;
$Lt_2_15362:
 //<loop> Loop body line 26, nesting depth: 1, estimated iterations: unknown
	rem.s32 	%r14, %r12, %r13;
	mov.u32 	%r15, 0;
	setp.ne.s32 	%p3, %r14, %r15;
	@%p3 bra 	$Lt_2_15618;
	.loc	18	36	0
	cvt.s64.s32 	%rd13, %r3;
	mul.wide.s32 	%rd4, %r3, 4;
	add.u64 	%rd14, %rd4, %rd1;
	shr.s32 	%r16, %r13, 31;
	mov.s32 	%r17, 1;
	and.b32 	%r18, %r16, %r17;
	add.s32 	%r19, %r18, %r13;
	shr.s32 	%r20, %r19, 1;
	sub.s32 	%r21, %r3, %r20;
	cvt.s64.s32 	%rd15, %r21;
	mul.wide.s32 	%rd16, %r21, 4;
	ld.shared.f32 	%f3, [%rd14+0];
	add.u64 	%rd17, %rd16, %rd1;
	ld.shared.f32 	%f4, [%rd17+0];
	add.f32 	%f5, %f3, %f4;
	st.shared.f32 	[%rd14+0], %f5;
	.loc	18	37	0
	add.u64 	%rd18, %rd4, %rd2;
	ld.shared.f32 	%f6, [%rd18+0];
	add.u64 	%rd19, %rd16, %rd2;
	ld.shared.f32 	%f7, [%rd19+0];
	add.f32 	%f8, %f6, %f7;
	st.shared.f32 	[%rd18+0], %f8;
$Lt_2_15618:
	.loc	18	40	0
	bar.sync 	0;
	.loc	18	33	0
	mul.lo.s32 	%r13, %r13, 2;
	mov.u32 	%r22, 512;
	setp.le.s32 	%p4, %r13, %r22;
	@%p4 bra 	$Lt_2_15362;
	mov.u32 	%r23, 511;
	setp.ne.s32 	%p5, %r3, %r23;
	@%p5 bra 	$Lt_2_21506;
	.loc	18	44	0
	cvt.s64.s32 	%rd13, %r3;
	ld.param.s32 	%r24, [__cudaparm__Z6reduceliiPfS__d_mul];
	mul.lo.s32 	%r25, %r24, %r1;
	mul.wide.s32 	%rd4, %r3, 4;
	mul.lo.s32 	%r26, %r25, 512;
	cvt.s64.s32 	%rd20, %r26;
	mul.wide.s32 	%rd21, %r26, 4;
	add.u64 	%rd22, %rd4, %rd1;
	ld.shared.f32 	%f9, [%rd22+0];
	ld.param.u64 	%rd23, [__cudaparm__Z6reduceliiPfS__d_sums];
	add.u64 	%rd24, %rd23, %rd21;
	st.global.f32 	[%rd24+0], %f9;
	.loc	18	45	0
	add.u64 	%rd25, %rd4, %rd2;
	ld.shared.f32 	%f10, [%rd25+0];
	ld.param.u64 	%rd26, [__cudaparm__Z6reduceliiPfS__d_sums2];
	add.u64 	%rd27, %rd26, %rd21;
	st.global.f32 	[%rd27+0], %f10;
	bra.uni 	$Lt_2_21506;
$Lt_2_14594:
	sub.u32 	%r27, %r8, 1;
	setp.eq.u32 	%p6, %r1, %r27;
	@%p6 bra 	$Lt_2_19714;
	add.s32 	%r28, %r3, 1;
	mov.s32 	%r13, 2;
$Lt_2_17922:
 //<loop> Loop body line 45, nesting depth: 1, estimated iterations: unknown
	rem.s32 	%r29, %r28, %r13;
	mov.u32 	%r30, 0;
	setp.ne.s32 	%p7, %r29, %r30;
	@%p7 bra 	$Lt_2_18178;
	.loc	18	56	0
	cvt.s64.s32 	%rd13, %r3;
	mul.wide.s32 	%rd4, %r3, 4;
	add.u64 	%rd14, %rd4, %rd1;
	shr.s32 	%r31, %r13, 31;
	mov.s32 	%r32, 1;
	and.b32 	%r33, %r31, %r32;
	add.s32 	%r34, %r33, %r13;
	shr.s32 	%r35, %r34, 1;
	sub.s32 	%r36, %r3, %r35;
	cvt.s64.s32 	%rd28, %r36;
	mul.wide.s32 	%rd29, %r36, 4;
	ld.shared.f32 	%f11, [%rd14+0];
	add.u64 	%rd30, %rd29, %rd1;
	ld.shared.f32 	%f12, [%rd30+0];
	add.f32 	%f13, %f11, %f12;
	st.shared.f32 	[%rd14+0], %f13;
	.loc	18	57	0
	add.u64 	%rd18, %rd4, %rd2;
	ld.shared.f32 	%f14, [%rd18+0];
	add.u64 	%rd31, %rd29, %rd2;
	ld.shared.f32 	%f15, [%rd31+0];
	add.f32 	%f16, %f14, %f15;
	st.shared.f32 	[%rd18+0], %f16;
$Lt_2_18178:
	.loc	18	60	0
	bar.sync 	0;
	.loc	18	53	0
	mul.lo.s32 	%r13, %r13, 2;
	mov.u32 	%r37, 512;
	setp.le.s32 	%p8, %r13, %r37;
	@%p8 bra 	$Lt_2_17922;
	mov.u32 	%r38, 511;
	setp.ne.s32 	%p9, %r3, %r38;
	@%p9 bra 	$Lt_2_21506;
	.loc	18	64	0
	cvt.s64.s32 	%rd13, %r3;
	ld.param.s32 	%r39, [__cudaparm__Z6reduceliiPfS__d_mul];
	mul.lo.s32 	%r40, %r39, %r1;
	mul.wide.s32 	%rd4, %r3, 4;
	mul.lo.s32 	%r41, %r40, 512;
	cvt.s64.s32 	%rd32, %r41;
	mul.wide.s32 	%rd33, %r41, 4;
	add.u64 	%rd34, %rd4, %rd1;
	ld.shared.f32 	%f17, [%rd34+0];
	ld.param.u64 	%rd35, [__cudaparm__Z6reduceliiPfS__d_sums];
	add.u64 	%rd36, %rd35, %rd33;
	st.global.f32 	[%rd36+0], %f17;
	.loc	18	65	0
	add.u64 	%rd37, %rd4, %rd2;
	ld.shared.f32 	%f18, [%rd37+0];
	ld.param.u64 	%rd38, [__cudaparm__Z6reduceliiPfS__d_sums2];
	add.u64 	%rd39, %rd38, %rd33;
	st.global.f32 	[%rd39+0], %f18;
	bra.uni 	$Lt_2_21506;
$Lt_2_19714:
	add.s32 	%r42, %r10, 512;
	mov.s32 	%r13, 2;
	mov.s32 	%r43, 0;
$Lt_2_19970:
 //<loop> Loop body line 65, nesting depth: 1, estimated iterations: unknown
	.loc	18	72	0
	setp.ge.s32 	%p10, %r42, %r13;
	selp.s32 	%r43, %r13, %r43, %p10;
	.loc	18	71	0
	mul.lo.s32 	%r13, %r13, 2;
	mov.u32 	%r44, 512;
	setp.le.s32 	%p11, %r13, %r44;
	@%p11 bra 	$Lt_2_19970;
	mov.u32 	%r45, 2;
	setp.lt.s32 	%p12, %r43, %r45;
	@%p12 bra 	$Lt_2_20482;
	add.s32 	%r46, %r3, 1;
	mov.s32 	%r13, 2;
$Lt_2_20994:
 //<loop> Loop body line 71, nesting depth: 1, estimated iterations: unknown
	.loc	18	79	0
	rem.s32 	%r47, %r46, %r13;
	mov.u32 	%r48, 0;
	setp.ne.s32 	%p13, %r47, %r48;
	@%p13 bra 	$Lt_2_23298;
	setp.ge.s32 	%p14, %r3, %r43;
	@%p14 bra 	$Lt_2_23298;
	.loc	18	80	0
	cvt.s64.s32 	%rd13, %r3;
	mul.wide.s32 	%rd4, %r3, 4;
	add.u64 	%rd14, %rd4, %rd1;
	shr.s32 	%r49, %r13, 31;
	mov.s32 	%r50, 1;
	and.b32 	%r51, %r49, %r50;
	add.s32 	%r52, %r51, %r13;
	shr.s32 	%r53, %r52, 1;
	sub.s32 	%r54, %r3, %r53;
	cvt.s64.s32 	%rd40, %r54;
	mul.wide.s32 	%rd41, %r54, 4;
	ld.shared.f32 	%f19, [%rd14+0];
	add.u64 	%rd42, %rd41, %rd1;
	ld.shared.f32 	%f20, [%rd42+0];
	add.f32 	%f21, %f19, %f20;
	st.shared.f32 	[%rd14+0], %f21;
	.loc	18	81	0
	add.u64 	%rd18, %rd4, %rd2;
	ld.shared.f32 	%f22, [%rd18+0];
	add.u64 	%rd43, %rd41, %rd2;
	ld.shared.f32 	%f23, [%rd43+0];
	add.f32 	%f24, %f22, %f23;
	st.shared.f32 	[%rd18+0], %f24;
$Lt_2_23298:
$L_2_13314:
	.loc	18	84	0
	bar.sync 	0;
	.loc	18	77	0
	mul.lo.s32 	%r13, %r13, 2;
	setp.le.s32 	%p15, %r13, %r43;
	@%p15 bra 	$Lt_2_20994;
$Lt_2_20482:
	sub.s32 	%r55, %r43, 1;
	setp.ne.s32 	%p16, %r3, %r55;
	@%p16 bra 	$Lt_2_21506;
	.loc	18	89	0
	add.s32 	%r56, %r2, %r43;
	mov.s32 	%r13, %r56;
	add.s32 	%r57, %r2, %r10;
	add.s32 	%r58, %r57, 512;
	ld.param.u64 	%rd44, [__cudaparm__Z6reduceliiPfS__d_sums2];
	ld.param.u64 	%rd45, [__cudaparm__Z6reduceliiPfS__d_sums];
	setp.le.s32 	%p17, %r58, %r56;
	@%p17 bra 	$Lt_2_23810;
	sub.s32 	%r59, %r10, %r43;
	add.s32 	%r60, %r59, 512;
	cvt.s64.s32 	%rd13, %r3;
	mul.wide.s32 	%rd4, %r3, 4;
	cvt.s64.s32 	%rd46, %r56;
	mul.wide.s32 	%rd47, %r56, 4;
	add.u64 	%rd14, %rd4, %rd1;
	add.u64 	%rd18, %rd4, %rd2;
	ld.param.u64 	%rd45, [__cudaparm__Z6reduceliiPfS__d_sums];
	add.u64 	%rd48, %rd47, %rd45;
	ld.param.u64 	%rd44, [__cudaparm__Z6reduceliiPfS__d_sums2];
	add.u64 	%rd49, %rd47, %rd44;
	ld.shared.f32 	%f25, [%rd14+0];
	ld.shared.f32 	%f26, [%rd18+0];
	mov.s32 	%r61, %r60;
$Lt_2_22530:
 //<loop> Loop body line 89, nesting depth: 1, estimated iterations: unknown
	.loc	18	90	0
	ld.global.f32 	%f27, [%rd48+0];
	add.f32 	%f25, %f27, %f25;
	st.shared.f32 	[%rd14+0], %f25;
	.loc	18	91	0
	ld.global.f32 	%f28, [%rd49+0];
	add.f32 	%f26, %f28, %f26;
	st.shared.f32 	[%rd18+0], %f26;
	add.s32 	%r13, %r13, 1;
	add.u64 	%rd49, %rd49, 4;
	add.u64 	%rd48, %rd48, 4;
	setp.ne.s32 	%p18, %r58, %r13;
	@%p18 bra 	$Lt_2_22530;
	bra.uni 	$Lt_2_22018;
$Lt_2_23810:
	cvt.s64.s32 	%rd50, %r3;
	mul.wide.s32 	%rd4, %r3, 4;
	add.u64 	%rd14, %rd4, %rd1;
	add.u64 	%rd18, %rd4, %rd2;
	ld.shared.f32 	%f25, [%rd14+0];
	ld.shared.f32 	%f26, [%rd18+0];
$Lt_2_22018:
	.loc	18	94	0
	ld.param.s32 	%r62, [__cudaparm__Z6reduceliiPfS__d_mul];
	mul.lo.s32 	%r63, %r62, %r1;
	mul.lo.s32 	%r64, %r63, 512;
	cvt.s64.s32 	%rd51, %r64;
	mul.wide.s32 	%rd52, %r64, 4;
	.loc	18	89	0
	ld.param.u64 	%rd45, [__cudaparm__Z6reduceliiPfS__d_sums];
	.loc	18	94	0
	add.u64 	%rd53, %rd52, %rd45;
	st.global.f32 	[%rd53+0], %f25;
	.loc	18	89	0
	ld.param.u64 	%rd44, [__cudaparm__Z6reduceliiPfS__d_sums2];
	.loc	18	95	0
	add.u64 	%rd54, %rd52, %rd44;
	st.global.f32 	[%rd54+0], %f26;
$Lt_2_21506:
$Lt_2_16898:
$Lt_2_14338:
	.loc	18	100	0
	exit;
$LDWend__Z6reduceliiPfS_:
	} // _Z6reduceliiPfS_

	.entry _Z4sradfiilPiS_S_S_PfS0_S0_S0_fS0_S0_ (
		.param .f32 __cudaparm__Z4sradfiilPiS_S_S_PfS0_S0_S0_fS0_S0__d_lambda,
		.param .s32 __cudaparm__Z4sradfiilPiS_S_S_PfS0_S0_S0_fS0_S0__d_Nr,
		.param .s32 __cudaparm__Z4sradfiilPiS_S_S_PfS0_S0_S0_fS0_S0__d_Nc,
		.param .s64 __cudaparm__Z4sradfiilPiS_S_S_PfS0_S0_S0_fS0_S0__d_Ne,
		.param .u64 __cudaparm__Z4sradfiilPiS_S_S_PfS0_S0_S0_fS0_S0__d_iN,
		.param .u64 __cudaparm__Z4sradfiilPiS_S_S_PfS0_S0_S0_fS0_S0__d_iS,
		.param .u64 __cudaparm__Z4sradfiilPiS_S_S_PfS0_S0_S0_fS0_S0__d_jE,
		.param .u64 __cudaparm__Z4sradfiilPiS_S_S_PfS0_S0_S0_fS0_S0__d_jW,
		.param .u64 __cudaparm__Z4sradfiilPiS_S_S_PfS0_S0_S0_fS0_S0__d_dN,
		.param .u64 __cudaparm__Z4sradfiilPiS_S_S_PfS0_S0_S0_fS0_S0__d_dS,
		.param .u64 __cudaparm__Z4sradfiilPiS_S_S_PfS0_S0_S0_fS0_S0__d_dE,
		.param .u64 __cudaparm__Z4sradfiilPiS_S_S_PfS0_S0_S0_fS0_S0__d_dW,
		.param .f32 __cudaparm__Z4sradfiilPiS_S_S_PfS0_S0_S0_fS0_S0__d_q0sqr,
		.param .u64 __cudaparm__Z4sradfiilPiS_S_S_PfS0_S0_S0_fS0_S0__d_c,
		.param .u64 __cudaparm__Z4sradfiilPiS_S_S_PfS0_S0_S0_fS0_S0__d_I)
	{
	.reg .u16 %rh<3>;
	.reg .u32 %r<23>;
	.reg .u64 %rd<41>;
	.reg .f32 %f<37>;
	.reg .f64 %fd<17>;
	.reg .pred %p<6>;
	.loc	19	18	0
$LDWbegin__Z4sradfiilPiS_S_S_PfS0_S0_S0_fS0_S0_:
	.loc	19	34	0
	cvt.s32.u16 	%r1, %ctaid.x;
	cvt.u16.u32 	%rh1, %r1;
	mul.wide.u16 	%r2, %rh1, 512;
	cvt.s32.u16 	%r3, %tid.x;
	add.s32 	%r4, %r3, %r2;
	add.s32 	%r5, %r4, 1;
	ld.param.s32 	%r6, [__cudaparm__Z4sradfiilPiS_S_S_PfS0_S0_S0_fS0_S0__d_Nr];
	rem.s32 	%r7, %r5, %r6;
	sub.s32 	%r8, %r7, 1;
	.loc	19	35	0
	div.s32 	%r9, %r5, %r6;
	mov.u32 	%r10, 0;
	setp.ne.s32 	%p1, %r7, %r10;
	@%p1 bra 	$Lt_3_3330;
	.loc	19	34	0
	ld.param.s32 	%r6, [__cudaparm__Z4sradfiilPiS_S_S_PfS0_S0_S0_fS0_S0__d_Nr];
	.loc	19	37	0
	sub.s32 	%r8, %r6, 1;
	.loc	19	38	0
	sub.s32 	%r9, %r9, 1;
$Lt_3_3330:
	cvt.s64.s32 	%rd1, %r4;
	ld.param.s64 	%rd2, [__cudaparm__Z4sradfiilPiS_S_S_PfS0_S0_S0_fS0_S0__d_Ne];
	setp.le.s64 	%p2, %rd2, %rd1;
	@%p2 bra 	$Lt_3_3842;
	.loc	19	44	0
	mul.lo.u64 	%rd3, %rd1, 4;
	ld.param.u64 	%rd4, [__cudaparm__Z4sradfiilPiS_S_S_PfS0_S0_S0_fS0_S0__d_I];
	add.u64 	%rd5, %rd3, %rd4;
	ld.global.f32 	%f1, [%rd5+0];
	.loc	19	34	0
	ld.param.s32 	%r6, [__cudaparm__Z4sradfiilPiS_S_S_PfS0_S0_S0_fS0_S0__d_Nr];
	.loc	19	47	0
	mul.lo.s32 	%r11, %r9, %r6;
	cvt.s64.s32 	%rd6, %r8;
	mul.wide.s32 	%rd7, %r8, 4;
	ld.param.u64 	%rd8, [__cudaparm__Z4sradfiilPiS_S_S_PfS0_S0_S0_fS0_S0__d_iN];
	add.u64 	%rd9, %rd8, %rd7;
	ld.global.s32 	%r12, [%rd9+0];
	add.s32 	%r13, %r12, %r11;
	cvt.s64.s32 	%rd10, %r13;
	mul.wide.s32 	%rd11, %r13, 4;
	add.u64 	%rd12, %rd4, %rd11;
	ld.global.f32 	%f2, [%rd12+0];
	sub.f32 	%f3, %f2, %f1;
	.loc	19	48	0
	ld.param.u64 	%rd13, [__cudaparm__Z4sradfiilPiS_S_S_PfS0_S0_S0_fS0_S0__d_iS];
	add.u64 	%rd14, %rd13, %rd7;
	ld.global.s32 	%r14, [%rd14+0];
	add.s32 	%r15, %r14, %r11;
	cvt.s64.s32 	%rd15, %r15;
	mul.wide.s32 	%rd16, %r15, 4;
	add.u64 	%rd17, %rd4, %rd16;
	ld.global.f32 	%f4, [%rd17+0];
	sub.f32 	%f5, %f4, %f1;
	.loc	19	49	0
	cvt.s64.s32 	%rd18, %r9;
	mul.wide.s32 	%rd19, %r9, 4;
	ld.param.u64 	%rd20, [__cudaparm__Z4sradfiilPiS_S_S_PfS0_S0_S0_fS0_S0__d_jW];
	add.u64 	%rd21, %rd20, %rd19;
	ld.global.s32 	%r16, [%rd21+0];
	mul.lo.s32 	%r17, %r16, %r6;
	add.s32 	%r18, %r8, %r17;
	cvt.s64.s32 	%rd22, %r18;
	mul.wide.s32 	%rd23, %r18, 4;
	add.u64 	%rd24, %rd4, %rd23;
	ld.global.f32 	%f6, [%rd24+0];
	sub.f32 	%f7, %f6, %f1;
	.loc	19	50	0
	ld.param.u64 	%rd25, [__cudaparm__Z4sradfiilPiS_S_S_PfS0_S0_S0_fS0_S0__d_jE];
	add.u64 	%rd26, %rd25, %rd19;
	ld.global.s32 	%r19, [%rd26+0];
	mul.lo.s32 	%r20, %r19, %r6;
	add.s32 	%r21, %r8, %r20;
	cvt.s64.s32 	%rd27, %r21;
	mul.wide.s32 	%rd28, %r21, 4;
	add.u64 	%rd29, %rd4, %rd28;
	ld.global.f32 	%f8, [%rd29+0];
	sub.f32 	%f9, %f8, %f1;
	.loc	25	546	0
	add.f32 	%f10, %f3, %f5;
	add.f32 	%f11, %f10, %f7;
	add.f32 	%f12, %f11, %f9;
	div.full.f32 	%f13, %f12, %f1;
	mov.f64 	%fd1, 0d3ff0000000000000;	// 1
	cvt.f64.f32 	%fd2, %f13;
	mov.f64 	%fd3, 0d3fd0000000000000;	// 0.25
	mad.rn.f64 	%fd4, %fd2, %fd3, %fd1;
	cvt.rn.f32.f64 	%f14, %fd4;
	ld.param.f32 	%f15, [__cudaparm__Z4sradfiilPiS_S_S_PfS0_S0_S0_fS0_S0__d_q0sqr];
	mul.f32 	%f16, %f13, %f13;
	cvt.f64.f32 	%fd5, %f16;
	mov.f64 	%fd6, 0d3fb0000000000000;	// 0.0625
	mul.f64 	%fd7, %fd5, %fd6;
	mul.f32 	%f17, %f5, %f5;
	mad.f32 	%f18, %f3, %f3, %f17;
	mad.f32 	%f19, %f7, %f7, %f18;
	mad.f32 	%f20, %f9, %f9, %f19;
	mul.f32 	%f21, %f1, %f1;
	div.full.f32 	%f22, %f20, %f21;
	cvt.f64.f32 	%fd8, %f22;
	mov.f64 	%fd9, 0d3fe0000000000000;	// 0.5
	mul.f64 	%fd10, %fd8, %fd9;
	sub.f64 	%fd11, %fd10, %fd7;
	cvt.rn.f32.f64 	%f23, %fd11;
	mul.f32 	%f24, %f14, %f14;
	div.full.f32 	%f25, %f23, %f24;
	sub.f32 	%f26, %f25, %f15;
	mov.f32 	%f27, 0f3f800000;    	// 1
	add.f32 	%f28, %f15, %f27;
	mul.f32 	%f29, %f15, %f28;
	div.full.f32 	%f30, %f26, %f29;
	.loc	19	64	0
	cvt.f64.f32 	%fd12, %f30;
	mov.f64 	%fd13, 0d3ff0000000000000;	// 1
	add.f64 	%fd14, %fd12, %fd13;
	rcp.rn.f64 	%fd15, %fd14;
	cvt.rn.f32.f64 	%f31, %fd15;
	mov.f32 	%f32, 0f00000000;    	// 0
	setp.lt.f32 	%p3, %f31, %f32;
	@!%p3 bra 	$Lt_3_4610;
	mov.f32 	%f33, 0f00000000;    	// 0
	bra.uni 	$Lt_3_4354;
$Lt_3_4610:
	.loc	19	71	0
	mov.f32 	%f34, 0f3f800000;    	// 1
	mov.f32 	%f35, 0f3f800000;    	// 1
	setp.gt.f32 	%p4, %f31, %f35;
	selp.f32 	%f33, %f34, %f31, %p4;
$Lt_3_4354:
	.loc	19	76	0
	ld.param.u64 	%rd30, [__cudaparm__Z4sradfiilPiS_S_S_PfS0_S0_S0_fS0_S0__d_dN];
	add.u64 	%rd31, %rd30, %rd3;
	st.global.f32 	[%rd31+0], %f3;
	.loc	19	77	0
	ld.param.u64 	%rd32, [__cudaparm__Z4sradfiilPiS_S_S_PfS0_S0_S0_fS0_S0__d_dS];
	add.u64 	%rd33, %rd32, %rd3;
	st.global.f32 	[%rd33+0], %f5;
	.loc	19	78	0
	ld.param.u64 	%rd34, [__cudaparm__Z4sradfiilPiS_S_S_PfS0_S0_S0_fS0_S0__d_dW];
	add.u64 	%rd35, %rd34, %rd3;
	st.global.f32 	[%rd35+0], %f7;
	.loc	19	79	0
	ld.param.u64 	%rd36, [__cudaparm__Z4sradfiilPiS_S_S_PfS0_S0_S0_fS0_S0__d_dE];
	add.u64 	%rd37, %rd36, %rd3;
	st.global.f32 	[%rd37+0], %f9;
	.loc	19	80	0
	ld.param.u64 	%rd38, [__cudaparm__Z4sradfiilPiS_S_S_PfS0_S0_S0_fS0_S0__d_c];
	add.u64 	%rd39, %rd38, %rd3;
	st.global.f32 	[%rd39+0], %f33;
$Lt_3_3842:
	.loc	19	84	0
	exit;
$LDWend__Z4sradfiilPiS_S_S_PfS0_S0_S0_fS0_S0_:
	} // _Z4sradfiilPiS_S_S_PfS0_S0_S0_fS0_S0_

	.entry _Z5srad2fiilPiS_S_S_PfS0_S0_S0_S0_S0_ (
		.param .f32 __cudaparm__Z5srad2fiilPiS_S_S_PfS0_S0_S0_S0_S0__d_lambda,
		.param .s32 __cudaparm__Z5srad2fiilPiS_S_S_PfS0_S0_S0_S0_S0__d_Nr,
		.param .s32 __cudaparm__Z5srad2fiilPiS_S_S_PfS0_S0_S0_S0_S0__d_Nc,
		.param .s64 __cudaparm__Z5srad2fiilPiS_S_S_PfS0_S0_S0_S0_S0__d_Ne,
		.param .u64 __cudaparm__Z5srad2fiilPiS_S_S_PfS0_S0_S0_S0_S0__d_iN,
		.param .u64 __cudaparm__Z5srad2fiilPiS_S_S_PfS0_S0_S0_S0_S0__d_iS,
		.param .u64 __cudaparm__Z5srad2fiilPiS_S_S_PfS0_S0_S0_S0_S0__d_jE,
		.param .u64 __cudaparm__Z5srad2fiilPiS_S_S_PfS0_S0_S0_S0_S0__d_jW,
		.param .u64 __cudaparm__Z5srad2fiilPiS_S_S_PfS0_S0_S0_S0_S0__d_dN,
		.param .u64 __cudaparm__Z5srad2fiilPiS_S_S_PfS0_S0_S0_S0_S0__d_dS,
		.param .u64 __cudaparm__Z5srad2fiilPiS_S_S_PfS0_S0_S0_S0_S0__d_dE,
		.param .u64 __cudaparm__Z5srad2fiilPiS_S_S_PfS0_S0_S0_S0_S0__d_dW,
		.param .u64 __cudaparm__Z5srad2fiilPiS_S_S_PfS0_S0_S0_S0_S0__d_c,
		.param .u64 __cudaparm__Z5srad2fiilPiS_S_S_PfS0_S0_S0_S0_S0__d_I)
	{
	.reg .u16 %rh<3>;
	.reg .u32 %r<18>;
	.reg .u64 %rd<31>;
	.reg .f32 %f<16>;
	.reg .f64 %fd<8>;
	.reg .pred %p<4>;
	.loc	20	17	0
$LDWbegin__Z5srad2fiilPiS_S_S_PfS0_S0_S0_S0_S0_:
	.loc	20	31	0
	cvt.s32.u16 	%r1, %ctaid.x;
	cvt.u16.u32 	%rh1, %r1;
	mul.wide.u16 	%r2, %rh1, 512;
	cvt.s32.u16 	%r3, %tid.x;
	add.s32 	%r4, %r3, %r2;
	add.s32 	%r5, %r4, 1;
	ld.param.s32 	%r6, [__cudaparm__Z5srad2fiilPiS_S_S_PfS0_S0_S0_S0_S0__d_Nr];
	rem.s32 	%r7, %r5, %r6;
	sub.s32 	%r8, %r7, 1;
	.loc	20	32	0
	div.s32 	%r9, %r5, %r6;
	mov.u32 	%r10, 0;
	setp.ne.s32 	%p1, %r7, %r10;
	@%p1 bra 	$Lt_4_1794;
	.loc	20	31	0
	ld.param.s32 	%r6, [__cudaparm__Z5srad2fiilPiS_S_S_PfS0_S0_S0_S0_S0__d_Nr];
	.loc	20	34	0
	sub.s32 	%r8, %r6, 1;
	.loc	20	35	0
	sub.s32 	%r9, %r9, 1;
$Lt_4_1794:
	cvt.s64.s32 	%rd1, %r4;
	ld.param.s64 	%rd2, [__cudaparm__Z5srad2fiilPiS_S_S_PfS0_S0_S0_S0_S0__d_Ne];
	setp.le.s64 	%p2, %rd2, %rd1;
	@%p2 bra 	$Lt_4_2306;
	.loc	20	47	0
	mul.lo.u64 	%rd3, %rd1, 4;
	ld.param.u64 	%rd4, [__cudaparm__Z5srad2fiilPiS_S_S_PfS0_S0_S0_S0_S0__d_c];
	add.u64 	%rd5, %rd3, %rd4;
	ld.global.f32 	%f1, [%rd5+0];
	ld.param.u64 	%rd6, [__cudaparm__Z5srad2fiilPiS_S_S_PfS0_S0_S0_S0_S0__d_dS];
	add.u64 	%rd7, %rd6, %rd3;
	ld.global.f32 	%f2, [%rd7+0];
	ld.param.u64 	%rd8, [__cudaparm__Z5srad2fiilPiS_S_S_PfS0_S0_S0_S0_S0__d_iS];
	cvt.s64.s32 	%rd9, %r8;
	mul.wide.s32 	%rd10, %r8, 4;
	add.u64 	%rd11, %rd8, %rd10;
	ld.global.s32 	%r11, [%rd11+0];
	.loc	20	31	0
	ld.param.s32 	%r6, [__cudaparm__Z5srad2fiilPiS_S_S_PfS0_S0_S0_S0_S0__d_Nr];
	.loc	20	47	0
	mul.lo.s32 	%r12, %r9, %r6;
	add.s32 	%r13, %r11, %r12;
	cvt.s64.s32 	%rd12, %r13;
	mul.wide.s32 	%rd13, %r13, 4;
	add.u64 	%rd14, %rd4, %rd13;
	ld.global.f32 	%f3, [%rd14+0];
	mul.f32 	%f4, %f2, %f3;
	ld.param.u64 	%rd15, [__cudaparm__Z5srad2fiilPiS_S_S_PfS0_S0_S0_S0_S0__d_dN];
	add.u64 	%rd16, %rd15, %rd3;
	ld.global.f32 	%f5, [%rd16+0];
	mad.f32 	%f6, %f5, %f1, %f4;
	ld.param.u64 	%rd17, [__cudaparm__Z5srad2fiilPiS_S_S_PfS0_S0_S0_S0_S0__d_dW];
	add.u64 	%rd18, %rd17, %rd3;
	ld.global.f32 	%f7, [%rd18+0];
	mad.f32 	%f8, %f7, %f1, %f6;
	ld.param.u64 	%rd19, [__cudaparm__Z5srad2fiilPiS_S_S_PfS0_S0_S0_S0_S0__d_dE];
	add.u64 	%rd20, %rd19, %rd3;
	ld.global.f32 	%f9, [%rd20+0];
	ld.param.u64 	%rd21, [__cudaparm__Z5srad2fiilPiS_S_S_PfS0_S0_S0_S0_S0__d_jE];
	cvt.s64.s32 	%rd22, %r9;
	mul.wide.s32 	%rd23, %r9, 4;
	add.u64 	%rd24, %rd21, %rd23;
	ld.global.s32 	%r14, [%rd24+0];
	mul.lo.s32 	%r15, %r14, %r6;
	add.s32 	%r16, %r8, %r15;
	cvt.s64.s32 	%rd25, %r16;
	mul.wide.s32 	%rd26, %r16, 4;
	add.u64 	%rd27, %rd4, %rd26;
	ld.global.f32 	%f10, [%rd27+0];
	mad.f32 	%f11, %f9, %f10, %f8;
	.loc	20	50	0
	ld.param.u64 	%rd28, [__cudaparm__Z5srad2fiilPiS_S_S_PfS0_S0_S0_S0_S0__d_I];
	add.u64 	%rd29, %rd28, %rd3;
	ld.global.f32 	%f12, [%rd29+0];
	cvt.f64.f32 	%fd1, %f12;
	cvt.f64.f32 	%fd2, %f11;
	ld.param.f32 	%f13, [__cudaparm__Z5srad2fiilPiS_S_S_PfS0_S0_S0_S0_S0__d_lambda];
	cvt.f64.f32 	%fd3, %f13;
	mov.f64 	%fd4, 0d3fd0000000000000;	// 0.25
	mul.f64 	%fd5, %fd3, %fd4;
	mad.rn.f64 	%fd6, %fd2, %fd5, %fd1;
	cvt.rn.f32.f64 	%f14, %fd6;
	st.global.f32 	[%rd29+0], %f14;
$Lt_4_2306:
	.loc	20	54	0
	exit;
$LDWend__Z5srad2fiilPiS_S_S_PfS0_S0_S0_S0_S0_:
	} // _Z5srad2fiilPiS_S_S_PfS0_S0_S0_S0_S0_

	.entry _Z8compresslPf (
		.param .s64 __cudaparm__Z8compresslPf_d_Ne,
		.param .u64 __cudaparm__Z8compresslPf_d_I)
	{
	.reg .u16 %rh<3>;
	.reg .u32 %r<17>;
	.reg .u64 %rd<7>;
	.reg .f32 %f<34>;
	.reg .pred %p<5>;
	.loc	21	3	0
$LDWbegin__Z8compresslPf:
	cvt.s32.u16 	%r1, %tid.x;
	cvt.s32.u16 	%r2, %ctaid.x;
	cvt.u16.u32 	%rh1, %r2;
	mul.wide.u16 	%r3, %rh1, 512;
	add.s32 	%r4, %r1, %r3;
	cvt.s64.s32 	%rd1, %r4;
	ld.param.s64 	%rd2, [__cudaparm__Z8compresslPf_d_Ne];
	setp.le.s64 	%p1, %rd2, %rd1;
	@%p1 bra 	$Lt_5_2818;
	.loc	21	13	0
	ld.param.u64 	%rd3, [__cudaparm__Z8compresslPf_d_I];
	mul.lo.u64 	%rd4, %rd1, 4;
	add.u64 	%rd5, %rd3, %rd4;
	ld.global.f32 	%f1, [%rd5+0];
	.loc	23	2101	0
	mov.f32 	%f2, 0f00000000;     	// 0
	set.gt.u32.f32 	%r5, %f1, %f2;
	neg.s32 	%r6, %r5;
	mov.f32 	%f3, 0f7f800000;     	// ((1.0F)/(0.0F))
	set.lt.u32.f32 	%r7, %f1, %f3;
	neg.s32 	%r8, %r7;
	and.b32 	%r9, %r6, %r8;
	mov.u32 	%r10, 0;
	setp.eq.s32 	%p2, %r9, %r10;
	@%p2 bra 	$Lt_5_3586;
	.loc	23	1366	0
	mov.b32 	%r11, %f1;
	and.b32 	%r12, %r11, -2139095041;
	or.b32 	%r13, %r12, 1065353216;
	mov.b32 	%f4, %r13;
	mov.f32 	%f5, %f4;
	.loc	23	1367	0
	shr.u32 	%r14, %r11, 23;
	sub.u32 	%r15, %r14, 127;
	mov.f32 	%f6, 0f3fb504f3;     	// 1.41421
	setp.gt.f32 	%p3, %f4, %f6;
	@!%p3 bra 	$Lt_5_3842;
	.loc	23	1369	0
	mov.f32 	%f7, 0f3f000000;     	// 0.5
	mul.f32 	%f5, %f4, %f7;
	.loc	23	1370	0
	add.s32 	%r15, %r15, 1;
$Lt_5_3842:
	.loc	23	1291	0
	mov.f32 	%f8, 0fbf800000;     	// -1
	add.f32 	%f9, %f5, %f8;
	mov.f32 	%f10, 0f3f800000;    	// 1
	add.f32 	%f11, %f5, %f10;
	div.approx.f32 	%f12, %f9, %f11;
	mul.f32 	%f13, %f9, %f12;
	sub.f32 	%f14, %f9, %f13;
	mul.f32 	%f15, %f14, %f14;
	mov.f32 	%f16, 0f3daaab50;    	// 0.0833346
	mov.f32 	%f17, 0f3c4c4be0;    	// 0.0124693
	mov.f32 	%f18, 0f3b2063c3;    	// 0.00244735
	mad.f32 	%f19, %f18, %f15, %f17;
	mad.f32 	%f20, %f15, %f19, %f16;
	mul.f32 	%f21, %f15, %f20;
	mul.f32 	%f22, %f14, %f21;
	sub.f32 	%f23, %f22, %f13;
	add.f32 	%f24, %f9, %f23;
	mov.f32 	%f25, 0f3f317218;    	// 0.693147
	cvt.rn.f32.s32 	%f26, %r15;
	mad.f32 	%f27, %f25, %f26, %f24;
	.loc	23	1377	0
	mov.f32 	%f28, %f27;
	bra.uni 	$Lt_5_3330;
$Lt_5_3586:
	.loc	23	1381	0
	lg2.approx.f32 	%f29, %f1;
	mov.f32 	%f30, 0f3f317218;    	// 0.693147
	mul.f32 	%f28, %f29, %f30;
$Lt_5_3330:
	.loc	21	13	0
	mov.f32 	%f31, 0f437f0000;    	// 255
	mul.f32 	%f32, %f28, %f31;
	st.global.f32 	[%rd5+0], %f32;
$Lt_5_2818:
	.loc	21	17	0
	exit;
$LDWend__Z8compresslPf:
	} // _Z8compresslPf




// ===== COMPILED SASS (sm_100) =====

	.target	sm_100

	.elftype	@"ET_EXEC"


//--------------------- .note.nv.tkinfo           --------------------------
	.section	.note.nv.tkinfo,"",@"SHT_NOTE"
	.sectionflags	@"SHF_NOTE_NV_TKINFO"
	.tkinfo
        /*0018*/ 	.word	0x00000002
        /*0030*/ 	.string	""
        /*0030*/ 	.string	"ptxas"
        /*0030*/ 	.string	"Cuda compilation tools, release 13.0, V13.0.88"
        /*0030*/ 	.string	"Build cuda_13.0.r13.0/compiler.36424714_0"
        /*0030*/ 	.string	"-arch sm_100 "



//--------------------- .note.nv.cuinfo           --------------------------
	.section	.note.nv.cuinfo,"",@"SHT_NOTE"
	.sectionflags	@"SHF_NOTE_NV_CUINFO"
        /*0018*/ 	.short	0x0002
        /*001a*/ 	.short	0x000d
        /*001c*/ 	.short	0x0082
	.zero		2


//--------------------- .nv.info                  --------------------------
	.section	.nv.info,"",@"SHT_CUDA_INFO"
	.align	4


	//----- nvinfo : EIATTR_REGCOUNT
	.align		4
        /*0000*/ 	.byte	0x04, 0x2f
        /*0002*/ 	.short	(.L_1 - .L_0)
	.align		4
.L_0:
        /*0004*/ 	.word	index@(_Z7extractlPf)
        /*0008*/ 	.word	0x0000000b


	//----- nvinfo : EIATTR_FRAME_SIZE
	.align		4
.L_1:
        /*000c*/ 	.byte	0x04, 0x11
        /*000e*/ 	.short	(.L_3 - .L_2)
	.align		4
.L_2:
        /*0010*/ 	.word	index@(_Z7extractlPf)
        /*0014*/ 	.word	0x00000000


	//----- nvinfo : EIATTR_REGCOUNT
	.align		4
.L_3:
        /*0018*/ 	.byte	0x04, 0x2f
        /*001a*/ 	.short	(.L_5 - .L_4)
	.align		4
.L_4:
        /*001c*/ 	.word	index@(_Z7preparelPfS_S_)
        /*0020*/ 	.word	0x00000010


	//----- nvinfo : EIATTR_FRAME_SIZE
	.align		4
.L_5:
        /*0024*/ 	.byte	0x04, 0x11
        /*0026*/ 	.short	(.L_7 - .L_6)
	.align		4
.L_6:
        /*0028*/ 	.word	index@(_Z7preparelPfS_S_)
        /*002c*/ 	.word	0x00000000


	//----- nvinfo : EIATTR_REGCOUNT
	.align		4
.L_7:
        /*0030*/ 	.byte	0x04, 0x2f
        /*0032*/ 	.short	(.L_9 - .L_8)
	.align		4
.L_8:
        /*0034*/ 	.word	index@(_Z6reduceliiPfS_)
        /*0038*/ 	.word	0x0000001a


	//----- nvinfo : EIATTR_FRAME_SIZE
	.align		4
.L_9:
        /*003c*/ 	.byte	0x04, 0x11
        /*003e*/ 	.short	(.L_11 - .L_10)
	.align		4
.L_10:
        /*0040*/ 	.word	index@(_Z6reduceliiPfS_)
        /*0044*/ 	.word	0x00000000


	//----- nvinfo : EIATTR_REGCOUNT
	.align		4
.L_11:
        /*0048*/ 	.byte	0x04, 0x2f
        /*004a*/ 	.short	(.L_13 - .L_12)
	.align		4
.L_12:
        /*004c*/ 	.word	index@(_Z4sradfiilPiS_S_S_PfS0_S0_S0_fS0_S0_)
        /*0050*/ 	.word	0x00000018


	//----- nvinfo : EIATTR_FRAME_SIZE
	.align		4
.L_13:
        /*0054*/ 	.byte	0x04, 0x11
        /*0056*/ 	.short	(.L_15 - .L_14)
	.align		4
.L_14:
        /*0058*/ 	.word	index@($__internal_1_$__cuda_sm20_rcp_f64_v3)
        /*005c*/ 	.word	0x00000000


	//----- nvinfo : EIATTR_FRAME_SIZE
	.align		4
.L_15:
        /*0060*/ 	.byte	0x04, 0x11
        /*0062*/ 	.short	(.L_17 - .L_16)
	.align		4
.L_16:
        /*0064*/ 	.word	index@($__internal_0_$__cuda_sm20_dblrcp_rn_slowpath_v3)
        /*0068*/ 	.word	0x00000000


	//----- nvinfo : EIATTR_FRAME_SIZE
	.align		4
.L_17:
        /*006c*/ 	.byte	0x04, 0x11
        /*006e*/ 	.short	(.L_19 - .L_18)
	.align		4
.L_18:
        /*0070*/ 	.word	index@(_Z4sradfiilPiS_S_S_PfS0_S0_S0_fS0_S0_)
        /*0074*/ 	.word	0x00000000


	//----- nvinfo : EIATTR_REGCOUNT
	.align		4
.L_19:
        /*0078*/ 	.byte	0x04, 0x2f
        /*007a*/ 	.short	(.L_21 - .L_20)
	.align		4
.L_20:
        /*007c*/ 	.word	index@(_Z5srad2fiilPiS_S_S_PfS0_S0_S0_S0_S0_)
        /*0080*/ 	.word	0x0000001c


	//----- nvinfo : EIATTR_FRAME_SIZE
	.align		4
.L_21:
        /*0084*/ 	.byte	0x04, 0x11
        /*0086*/ 	.short	(.L_23 - .L_22)
	.align		4
.L_22:
        /*0088*/ 	.word	index@(_Z5srad2fiilPiS_S_S_PfS0_S0_S0_S0_S0_)
        /*008c*/ 	.word	0x00000000


	//----- nvinfo : EIATTR_REGCOUNT
	.align		4
.L_23:
        /*0090*/ 	.byte	0x04, 0x2f
        /*0092*/ 	.short	(.L_25 - .L_24)
	.align		4
.L_24:
        /*0094*/ 	.word	index@(_Z8compresslPf)
        /*0098*/ 	.word	0x0000000c


	//----- nvinfo : EIATTR_FRAME_SIZE
	.align		4
.L_25:
        /*009c*/ 	.byte	0x04, 0x11
        /*009e*/ 	.short	(.L_27 - .L_26)
	.align		4
.L_26:
        /*00a0*/ 	.word	index@(_Z8compresslPf)
        /*00a4*/ 	.word	0x00000000


	//----- nvinfo : EIATTR_MIN_STACK_SIZE
	.align		4
.L_27:
        /*00a8*/ 	.byte	0x04, 0x12
        /*00aa*/ 	.short	(.L_29 - .L_28)
	.align		4
.L_28:
        /*00ac*/ 	.word	index@(_Z8compresslPf)
        /*00b0*/ 	.word	0x00000000


	//----- nvinfo : EIATTR_MIN_STACK_SIZE
	.align		4
.L_29:
        /*00b4*/ 	.byte	0x04, 0x12
        /*00b6*/ 	.short	(.L_31 - .L_30)
	.align		4
.L_30:
        /*00b8*/ 	.word	index@(_Z5srad2fiilPiS_S_S_PfS0_S0_S0_S0_S0_)
        /*00bc*/ 	.word	0x00000000


	//----- nvinfo : EIATTR_MIN_STACK_SIZE
	.align		4
.L_31:
        /*00c0*/ 	.byte	0x04, 0x12
        /*00c2*/ 	.short	(.L_33 - .L_32)
	.align		4
.L_32:
        /*00c4*/ 	.word	index@(_Z4sradfiilPiS_S_S_PfS0_S0_S0_fS0_S0_)
        /*00c8*/ 	.word	0x00000000


	//----- nvinfo : EIATTR_MIN_STACK_SIZE
	.align		4
.L_33:
        /*00cc*/ 	.byte	0x04, 0x12
        /*00ce*/ 	.short	(.L_35 - .L_34)
	.align		4
.L_34:
        /*00d0*/ 	.word	index@(_Z6reduceliiPfS_)
        /*00d4*/ 	.word	0x00000000


	//----- nvinfo : EIATTR_MIN_STACK_SIZE
	.align		4
.L_35:
        /*00d8*/ 	.byte	0x04, 0x12
        /*00da*/ 	.short	(.L_37 - .L_36)
	.align		4
.L_36:
        /*00dc*/ 	.word	index@(_Z7preparelPfS_S_)
        /*00e0*/ 	.word	0x00000000


	//----- nvinfo : EIATTR_MIN_STACK_SIZE
	.align		4
.L_37:
        /*00e4*/ 	.byte	0x04, 0x12
        /*00e6*/ 	.short	(.L_39 - .L_38)
	.align		4
.L_38:
        /*00e8*/ 	.word	index@(_Z7extractlPf)
        /*00ec*/ 	.word	0x00000000
.L_39:


//--------------------- .nv.compat                --------------------------
	.section	.nv.compat,"",@"SHT_CUDA_COMPAT_INFO"
	.align	4
        /*0000*/ 	.byte	0x02, 0x09, 0x00, 0x00, 0x02, 0x02, 0x01, 0x00, 0x02, 0x05, 0x05, 0x00, 0x03, 0x07, 0x01, 0x01
        /*0010*/ 	.byte	0x02, 0x03, 0x00, 0x00, 0x02, 0x06, 0x01, 0x00, 0x04, 0x0b, 0x08, 0x00, 0x01, 0x00, 0x00, 0x00
        /*0020*/ 	.byte	0x00, 0x00, 0x00, 0x00


//--------------------- .nv.info._Z8compresslPf   --------------------------
	.section	.nv.info._Z8compresslPf,"",@"SHT_CUDA_INFO"
	.sectionflags	@""
	.align	4


	//----- nvinfo : EIATTR_CUDA_API_VERSION
	.align		4
        /*0000*/ 	.byte	0x04, 0x37
        /*0002*/ 	.short	(.L_41 - .L_40)
.L_40:
        /*0004*/ 	.word	0x00000082


	//----- nvinfo : EIATTR_KPARAM_INFO
	.align		4
.L_41:
        /*0008*/ 	.byte	0x04, 0x17
        /*000a*/ 	.short	(.L_43 - .L_42)
.L_42:
        /*000c*/ 	.word	0x00000000
        /*0010*/ 	.short	0x0001
        /*0012*/ 	.short	0x0008
        /*0014*/ 	.byte	0x00, 0xf0, 0x21, 0x00


	//----- nvinfo : EIATTR_KPARAM_INFO
	.align		4
.L_43:
        /*0018*/ 	.byte	0x04, 0x17
        /*001a*/ 	.short	(.L_45 - .L_44)
.L_44:
        /*001c*/ 	.word	0x00000000
        /*0020*/ 	.short	0x0000
        /*0022*/ 	.short	0x0000
        /*0024*/ 	.byte	0x00, 0xf0, 0x21, 0x00


	//----- nvinfo : EIATTR_SPARSE_MMA_MASK
	.align		4
.L_45:
        /*0028*/ 	.byte	0x03, 0x50
        /*002a*/ 	.short	0x0000


	//----- nvinfo : EIATTR_MAXREG_COUNT
	.align		4
        /*002c*/ 	.byte	0x03, 0x1b
        /*002e*/ 	.short	0x00ff


	//----- nvinfo : EIATTR_MERCURY_ISA_VERSION
	.align		4
        /*0030*/ 	.byte	0x03, 0x5f
        /*0032*/ 	.short	0x0101


	//----- nvinfo : EIATTR_VRC_CTA_INIT_COUNT
	.align		4
        /*0034*/ 	.byte	0x02, 0x4a
	.zero		1
	.zero		1


	//----- nvinfo : EIATTR_EXIT_INSTR_OFFSETS
	.align		4
        /*0038*/ 	.byte	0x04, 0x1c
        /*003a*/ 	.short	(.L_47 - .L_46)


	//   ....[0]....
.L_46:
        /*003c*/ 	.word	0x000000a0


	//   ....[1]....
        /*0040*/ 	.word	0x00000350


	//----- nvinfo : EIATTR_CRS_STACK_SIZE
	.align		4
.L_47:
        /*0044*/ 	.byte	0x04, 0x1e
        /*0046*/ 	.short	(.L_49 - .L_48)
.L_48:
        /*0048*/ 	.word	0x00000000


	//----- nvinfo : EIATTR_CBANK_PARAM_SIZE
	.align		4
.L_49:
        /*004c*/ 	.byte	0x03, 0x19
        /*004e*/ 	.short	0x0010


	//----- nvinfo : EIATTR_PARAM_CBANK
	.align		4
        /*0050*/ 	.byte	0x04, 0x0a
        /*0052*/ 	.short	(.L_51 - .L_50)
	.align		4
.L_50:
        /*0054*/ 	.word	index@(.nv.constant0._Z8compresslPf)
        /*0058*/ 	.short	0x0380
        /*005a*/ 	.short	0x0010


	//----- nvinfo : EIATTR_SW_WAR
	.align		4
.L_51:
        /*005c*/ 	.byte	0x04, 0x36
        /*005e*/ 	.short	(.L_53 - .L_52)
.L_52:
        /*0060*/ 	.word	0x00000008
.L_53:


//--------------------- .nv.info._Z5srad2fiilPiS_S_S_PfS0_S0_S0_S0_S0_ --------------------------
	.section	.nv.info._Z5srad2fiilPiS_S_S_PfS0_S0_S0_S0_S0_,"",@"SHT_CUDA_INFO"
	.sectionflags	@""
	.align	4


	//----- nvinfo : EIATTR_CUDA_API_VERSION
	.align		4
        /*0000*/ 	.byte	0x04, 0x37
        /*0002*/ 	.short	(.L_55 - .L_54)
.L_54:
        /*0004*/ 	.word	0x00000082


	//----- nvinfo : EIATTR_KPARAM_INFO
	.align		4
.L_55:
        /*0008*/ 	.byte	0x04, 0x17
        /*000a*/ 	.short	(.L_57 - .L_56)
.L_56:
        /*000c*/ 	.word	0x00000000
        /*0010*/ 	.short	0x000d
        /*0012*/ 	.short	0x0060
        /*0014*/ 	.byte	0x00, 0xf0, 0x21, 0x00


	//----- nvinfo : EIATTR_KPARAM_INFO
	.align		4
.L_57:
        /*0018*/ 	.byte	0x04, 0x17
        /*001a*/ 	.short	(.L_59 - .L_58)
.L_58:
        /*001c*/ 	.word	0x00000000
        /*0020*/ 	.short	0x000c
        /*0022*/ 	.short	0x0058
        /*0024*/ 	.byte	0x00, 0xf0, 0x21, 0x00


	//----- nvinfo : EIATTR_KPARAM_INFO
	.align		4
.L_59:
        /*0028*/ 	.byte	0x04, 0x17
        /*002a*/ 	.short	(.L_61 - .L_60)
.L_60:
        /*002c*/ 	.word	0x00000000
        /*0030*/ 	.short	0x000b
        /*0032*/ 	.short	0x0050
        /*0034*/ 	.byte	0x00, 0xf0, 0x21, 0x00


	//----- nvinfo : EIATTR_KPARAM_INFO
	.align		4
.L_61:
        /*0038*/ 	.byte	0x04, 0x17
        /*003a*/ 	.short	(.L_63 - .L_62)
.L_62:
        /*003c*/ 	.word	0x00000000
        /*0040*/ 	.short	0x000a
        /*0042*/ 	.short	0x0048
        /*0044*/ 	.byte	0x00, 0xf0, 0x21, 0x00


	//----- nvinfo : EIATTR_KPARAM_INFO
	.align		4
.L_63:
        /*0048*/ 	.byte	0x04, 0x17
        /*004a*/ 	.short	(.L_65 - .L_64)
.L_64:
        /*004c*/ 	.word	0x00000000
        /*0050*/ 	.short	0x0009
        /*0052*/ 	.short	0x0040
        /*0054*/ 	.byte	0x00, 0xf0, 0x21, 0x00


	//----- nvinfo : EIATTR_KPARAM_INFO
	.align		4
.L_65:
        /*0058*/ 	.byte	0x04, 0x17
        /*005a*/ 	.short	(.L_67 - .L_66)
.L_66:
        /*005c*/ 	.word	0x00000000
        /*0060*/ 	.short	0x0008
        /*0062*/ 	.short	0x0038
        /*0064*/ 	.byte	0x00, 0xf0, 0x21, 0x00


	//----- nvinfo : EIATTR_KPARAM_INFO
	.align		4
.L_67:
        /*0068*/ 	.byte	0x04, 0x17
        /*006a*/ 	.short	(.L_69 - .L_68)
.L_68:
        /*006c*/ 	.word	0x00000000
        /*0070*/ 	.short	0x0007
        /*0072*/ 	.short	0x0030
        /*0074*/ 	.byte	0x00, 0xf0, 0x21, 0x00


	//----- nvinfo : EIATTR_KPARAM_INFO
	.align		4
.L_69:
        /*0078*/ 	.byte	0x04, 0x17
        /*007a*/ 	.short	(.L_71 - .L_70)
.L_70:
        /*007c*/ 	.word	0x00000000
        /*0080*/ 	.short	0x0006
        /*0082*/ 	.short	0x0028
        /*0084*/ 	.byte	0x00, 0xf0, 0x21, 0x00


	//----- nvinfo : EIATTR_KPARAM_INFO
	.align		4
.L_71:
        /*0088*/ 	.byte	0x04, 0x17
        /*008a*/ 	.short	(.L_73 - .L_72)
.L_72:
        /*008c*/ 	.word	0x00000000
        /*0090*/ 	.short	0x0005
        /*0092*/ 	.short	0x0020
        /*0094*/ 	.byte	0x00, 0xf0, 0x21, 0x00


	//----- nvinfo : EIATTR_KPARAM_INFO
	.align		4
.L_73:
        /*0098*/ 	.byte	0x04, 0x17
        /*009a*/ 	.short	(.L_75 - .L_74)
.L_74:
        /*009c*/ 	.word	0x00000000
        /*00a0*/ 	.short	0x0004
        /*00a2*/ 	.short	0x0018
        /*00a4*/ 	.byte	0x00, 0xf0, 0x21, 0x00


	//----- nvinfo : EIATTR_KPARAM_INFO
	.align		4
.L_75:
        /*00a8*/ 	.byte	0x04, 0x17
        /*00aa*/ 	.short	(.L_77 - .L_76)
.L_76:
        /*00ac*/ 	.word	0x00000000
        /*00b0*/ 	.short	0x0003
        /*00b2*/ 	.short	0x0010
        /*00b4*/ 	.byte	0x00, 0xf0, 0x21, 0x00


	//----- nvinfo : EIATTR_KPARAM_INFO
	.align		4
.L_77:
        /*00b8*/ 	.byte	0x04, 0x17
        /*00ba*/ 	.short	(.L_79 - .L_78)
.L_78:
        /*00bc*/ 	.word	0x00000000
        /*00c0*/ 	.short	0x0002
        /*00c2*/ 	.short	0x0008
        /*00c4*/ 	.byte	0x00, 0xf0, 0x11, 0x00


	//----- nvinfo : EIATTR_KPARAM_INFO
	.align		4
.L_79:
        /*00c8*/ 	.byte	0x04, 0x17
        /*00ca*/ 	.short	(.L_81 - .L_80)
.L_80:
        /*00cc*/ 	.word	0x00000000
        /*00d0*/ 	.short	0x0001
        /*00d2*/ 	.short	0x0004
        /*00d4*/ 	.byte	0x00, 0xf0, 0x11, 0x00


	//----- nvinfo : EIATTR_KPARAM_INFO
	.align		4
.L_81:
        /*00d8*/ 	.byte	0x04, 0x17
        /*00da*/ 	.short	(.L_83 - .L_82)
.L_82:
        /*00dc*/ 	.word	0x00000000
        /*00e0*/ 	.short	0x0000
        /*00e2*/ 	.short	0x0000
        /*00e4*/ 	.byte	0x00, 0xf0, 0x11, 0x00


	//----- nvinfo : EIATTR_SPARSE_MMA_MASK
	.align		4
.L_83:
        /*00e8*/ 	.byte	0x03, 0x50
        /*00ea*/ 	.short	0x0000


	//----- nvinfo : EIATTR_MAXREG_COUNT
	.align		4
        /*00ec*/ 	.byte	0x03, 0x1b
        /*00ee*/ 	.short	0x00ff


	//----- nvinfo : EIATTR_MERCURY_ISA_VERSION
	.align		4
        /*00f0*/ 	.byte	0x03, 0x5f
        /*00f2*/ 	.short	0x0101


	//----- nvinfo : EIATTR_VRC_CTA_INIT_COUNT
	.align		4
        /*00f4*/ 	.byte	0x02, 0x4a
	.zero		1
	.zero		1


	//----- nvinfo : EIATTR_EXIT_INSTR_OFFSETS
	.align		4
        /*00f8*/ 	.byte	0x04, 0x1c
        /*00fa*/ 	.short	(.L_85 - .L_84)


	//   ....[0]....
.L_84:
        /*00fc*/ 	.word	0x00000230


	//   ....[1]....
        /*0100*/ 	.word	0x00000650


	//----- nvinfo : EIATTR_CBANK_PARAM_SIZE
	.align		4
.L_85:
        /*0104*/ 	.byte	0x03, 0x19
        /*0106*/ 	.short	0x0068


	//----- nvinfo : EIATTR_PARAM_CBANK
	.align		4
        /*0108*/ 	.byte	0x04, 0x0a
        /*010a*/ 	.short	(.L_87 - .L_86)
	.align		4
.L_86:
        /*010c*/ 	.word	index@(.nv.constant0._Z5srad2fiilPiS_S_S_PfS0_S0_S0_S0_S0_)
        /*0110*/ 	.short	0x0380
        /*0112*/ 	.short	0x0068


	//----- nvinfo : EIATTR_SW_WAR
	.align		4
.L_87:
        /*0114*/ 	.byte	0x04, 0x36
        /*0116*/ 	.short	(.L_89 - .L_88)
.L_88:
        /*0118*/ 	.word	0x00000008
.L_89:


//--------------------- .nv.info._Z4sradfiilPiS_S_S_PfS0_S0_S0_fS0_S0_ --------------------------
	.section	.nv.info._Z4sradfiilPiS_S_S_PfS0_S0_S0_fS0_S0_,"",@"SHT_CUDA_INFO"
	.sectionflags	@""
	.align	4


	//----- nvinfo : EIATTR_CUDA_API_VERSION
	.align		4
        /*0000*/ 	.byte	0x04, 0x37
        /*0002*/ 	.short	(.L_91 - .L_90)
.L_90:
        /*0004*/ 	.word	0x00000082


	//----- nvinfo : EIATTR_KPARAM_INFO
	.align		4
.L_91:
        /*0008*/ 	.byte	0x04, 0x17
        /*000a*/ 	.short	(.L_93 - .L_92)
.L_92:
        /*000c*/ 	.word	0x00000000
        /*0010*/ 	.short	0x000e
        /*0012*/ 	.short	0x0068
        /*0014*/ 	.byte	0x00, 0xf0, 0x21, 0x00


	//----- nvinfo : EIATTR_KPARAM_INFO
	.align		4
.L_93:
        /*0018*/ 	.byte	0x04, 0x17
        /*001a*/ 	.short	(.L_95 - .L_94)
.L_94:
        /*001c*/ 	.word	0x00000000
        /*0020*/ 	.short	0x000d
        /*0022*/ 	.short	0x0060
        /*0024*/ 	.byte	0x00, 0xf0, 0x21, 0x00


	//----- nvinfo : EIATTR_KPARAM_INFO
	.align		4
.L_95:
        /*0028*/ 	.byte	0x04, 0x17
        /*002a*/ 	.short	(.L_97 - .L_96)
.L_96:
        /*002c*/ 	.word	0x00000000
        /*0030*/ 	.short	0x000c
        /*0032*/ 	.short	0x0058
        /*0034*/ 	.byte	0x00, 0xf0, 0x11, 0x00


	//----- nvinfo : EIATTR_KPARAM_INFO
	.align		4
.L_97:
        /*0038*/ 	.byte	0x04, 0x17
        /*003a*/ 	.short	(.L_99 - .L_98)
.L_98:
        /*003c*/ 	.word	0x00000000
        /*0040*/ 	.short	0x000b
        /*0042*/ 	.short	0x0050
        /*0044*/ 	.byte	0x00, 0xf0, 0x21, 0x00


	//----- nvinfo : EIATTR_KPARAM_INFO
	.align		4
.L_99:
        /*0048*/ 	.byte	0x04, 0x17
        /*004a*/ 	.short	(.L_101 - .L_100)
.L_100:
        /*004c*/ 	.word	0x00000000
        /*0050*/ 	.short	0x000a
        /*0052*/ 	.short	0x0048
        /*0054*/ 	.byte	0x00, 0xf0, 0x21, 0x00


	//----- nvinfo : EIATTR_KPARAM_INFO
	.align		4
.L_101:
        /*0058*/ 	.byte	0x04, 0x17
        /*005a*/ 	.short	(.L_103 - .L_102)
.L_102:
        /*005c*/ 	.word	0x00000000
        /*0060*/ 	.short	0x0009
        /*0062*/ 	.short	0x0040
        /*0064*/ 	.byte	0x00, 0xf0, 0x21, 0x00


	//----- nvinfo : EIATTR_KPARAM_INFO
	.align		4
.L_103:
        /*0068*/ 	.byte	0x04, 0x17
        /*006a*/ 	.short	(.L_105 - .L_104)
.L_104:
        /*006c*/ 	.word	0x00000000
        /*0070*/ 	.short	0x0008
        /*0072*/ 	.short	0x0038
        /*0074*/ 	.byte	0x00, 0xf0, 0x21, 0x00


	//----- nvinfo : EIATTR_KPARAM_INFO
	.align		4
.L_105:
        /*0078*/ 	.byte	0x04, 0x17
        /*007a*/ 	.short	(.L_107 - .L_106)
.L_106:
        /*007c*/ 	.word	0x00000000
        /*0080*/ 	.short	0x0007
        /*0082*/ 	.short	0x0030
        /*0084*/ 	.byte	0x00, 0xf0, 0x21, 0x00


	//----- nvinfo : EIATTR_KPARAM_INFO
	.align		4
.L_107:
        /*0088*/ 	.byte	0x04, 0x17
        /*008a*/ 	.short	(.L_109 - .L_108)
.L_108:
        /*008c*/ 	.word	0x00000000
        /*0090*/ 	.short	0x0006
        /*0092*/ 	.short	0x0028
        /*0094*/ 	.byte	0x00, 0xf0, 0x21, 0x00


	//----- nvinfo : EIATTR_KPARAM_INFO
	.align		4
.L_109:
        /*0098*/ 	.byte	0x04, 0x17
        /*009a*/ 	.short	(.L_111 - .L_110)
.L_110:
        /*009c*/ 	.word	0x00000000
        /*00a0*/ 	.short	0x0005
        /*00a2*/ 	.short	0x0020
        /*00a4*/ 	.byte	0x00, 0xf0, 0x21, 0x00


	//----- nvinfo : EIATTR_KPARAM_INFO
	.align		4
.L_111:
        /*00a8*/ 	.byte	0x04, 0x17
        /*00aa*/ 	.short	(.L_113 - .L_112)
.L_112:
        /*00ac*/ 	.word	0x00000000
        /*00b0*/ 	.short	0x0004
        /*00b2*/ 	.short	0x0018
        /*00b4*/ 	.byte	0x00, 0xf0, 0x21, 0x00


	//----- nvinfo : EIATTR_KPARAM_INFO
	.align		4
.L_113:
        /*00b8*/ 	.byte	0x04, 0x17
        /*00ba*/ 	.short	(.L_115 - .L_114)
.L_114:
        /*00bc*/ 	.word	0x00000000
        /*00c0*/ 	.short	0x0003
        /*00c2*/ 	.short	0x0010
        /*00c4*/ 	.byte	0x00, 0xf0, 0x21, 0x00


	//----- nvinfo : EIATTR_KPARAM_INFO
	.align		4
.L_115:
        /*00c8*/ 	.byte	0x04, 0x17
        /*00ca*/ 	.short	(.L_117 - .L_116)
.L_116:
        /*00cc*/ 	.word	0x00000000
        /*00d0*/ 	.short	0x0002
        /*00d2*/ 	.short	0x0008
        /*00d4*/ 	.byte	0x00, 0xf0, 0x11, 0x00


	//----- nvinfo : EIATTR_KPARAM_INFO
	.align		4
.L_117:
        /*00d8*/ 	.byte	0x04, 0x17
        /*00da*/ 	.short	(.L_119 - .L_118)
.L_118:
        /*00dc*/ 	.word	0x00000000
        /*00e0*/ 	.short	0x0001
        /*00e2*/ 	.short	0x0004
        /*00e4*/ 	.byte	0x00, 0xf0, 0x11, 0x00


	//----- nvinfo : EIATTR_KPARAM_INFO
	.align		4
.L_119:
        /*00e8*/ 	.byte	0x04, 0x17
        /*00ea*/ 	.short	(.L_121 - .L_120)
.L_120:
        /*00ec*/ 	.word	0x00000000
        /*00f0*/ 	.short	0x0000
        /*00f2*/ 	.short	0x0000
        /*00f4*/ 	.byte	0x00, 0xf0, 0x11, 0x00


	//----- nvinfo : EIATTR_SPARSE_MMA_MASK
	.align		4
.L_121:
        /*00f8*/ 	.byte	0x03, 0x50
        /*00fa*/ 	.short	0x0000


	//----- nvinfo : EIATTR_MAXREG_COUNT
	.align		4
        /*00fc*/ 	.byte	0x03, 0x1b
        /*00fe*/ 	.short	0x00ff


	//----- nvinfo : EIATTR_MERCURY_ISA_VERSION
	.align		4
        /*0100*/ 	.byte	0x03, 0x5f
        /*0102*/ 	.short	0x0101


	//----- nvinfo : EIATTR_VRC_CTA_INIT_COUNT
	.align		4
        /*0104*/ 	.byte	0x02, 0x4a
	.zero		1
	.zero		1


	//----- nvinfo : EIATTR_EXIT_INSTR_OFFSETS
	.align		4
        /*0108*/ 	.byte	0x04, 0x1c
        /*010a*/ 	.short	(.L_123 - .L_122)


	//   ....[0]....
.L_122:
        /*010c*/ 	.word	0x00000240


	//   ....[1]....
        /*0110*/ 	.word	0x000009d0


	//----- nvinfo : EIATTR_CRS_STACK_SIZE
	.align		4
.L_123:
        /*0114*/ 	.byte	0x04, 0x1e
        /*0116*/ 	.short	(.L_125 - .L_124)
.L_124:
        /*0118*/ 	.word	0x00000000


	//----- nvinfo : EIATTR_CBANK_PARAM_SIZE
	.align		4
.L_125:
        /*011c*/ 	.byte	0x03, 0x19
        /*011e*/ 	.short	0x0070


	//----- nvinfo : EIATTR_PARAM_CBANK
	.align		4
        /*0120*/ 	.byte	0x04, 0x0a
        /*0122*/ 	.short	(.L_127 - .L_126)
	.align		4
.L_126:
        /*0124*/ 	.word	index@(.nv.constant0._Z4sradfiilPiS_S_S_PfS0_S0_S0_fS0_S0_)
        /*0128*/ 	.short	0x0380
        /*012a*/ 	.short	0x0070


	//----- nvinfo : EIATTR_SW_WAR
	.align		4
.L_127:
        /*012c*/ 	.byte	0x04, 0x36
        /*012e*/ 	.short	(.L_129 - .L_128)
.L_128:
        /*0130*/ 	.word	0x00000008
.L_129:


//--------------------- .nv.info._Z6reduceliiPfS_ --------------------------
	.section	.nv.info._Z6reduceliiPfS_,"",@"SHT_CUDA_INFO"
	.sectionflags	@""
	.align	4


	//----- nvinfo : EIATTR_CUDA_API_VERSION
	.align		4
        /*0000*/ 	.byte	0x04, 0x37
        /*0002*/ 	.short	(.L_131 - .L_130)
.L_130:
        /*0004*/ 	.word	0x00000082


	//----- nvinfo : EIATTR_KPARAM_INFO
	.align		4
.L_131:
        /*0008*/ 	.byte	0x04, 0x17
        /*000a*/ 	.short	(.L_133 - .L_132)
.L_132:
        /*000c*/ 	.word	0x00000000
        /*0010*/ 	.short	0x0004
        /*0012*/ 	.short	0x0018
        /*0014*/ 	.byte	0x00, 0xf0, 0x21, 0x00


	//----- nvinfo : EIATTR_KPARAM_INFO
	.align		4
.L_133:
        /*0018*/ 	.byte	0x04, 0x17
        /*001a*/ 	.short	(.L_135 - .L_134)
.L_134:
        /*001c*/ 	.word	0x00000000
        /*0020*/ 	.short	0x0003
        /*0022*/ 	.short	0x0010
        /*0024*/ 	.byte	0x00, 0xf0, 0x21, 0x00


	//----- nvinfo : EIATTR_KPARAM_INFO
	.align		4
.L_135:
        /*0028*/ 	.byte	0x04, 0x17
        /*002a*/ 	.short	(.L_137 - .L_136)
.L_136:
        /*002c*/ 	.word	0x00000000
        /*0030*/ 	.short	0x0002
        /*0032*/ 	.short	0x000c
        /*0034*/ 	.byte	0x00, 0xf0, 0x11, 0x00


	//----- nvinfo : EIATTR_KPARAM_INFO
	.align		4
.L_137:
        /*0038*/ 	.byte	0x04, 0x17
        /*003a*/ 	.short	(.L_139 - .L_138)
.L_138:
        /*003c*/ 	.word	0x00000000
        /*0040*/ 	.short	0x0001
        /*0042*/ 	.short	0x0008
        /*0044*/ 	.byte	0x00, 0xf0, 0x11, 0x00


	//----- nvinfo : EIATTR_KPARAM_INFO
	.align		4
.L_139:
        /*0048*/ 	.byte	0x04, 0x17
        /*004a*/ 	.short	(.L_141 - .L_140)
.L_140:
        /*004c*/ 	.word	0x00000000
        /*0050*/ 	.short	0x0000
        /*0052*/ 	.short	0x0000
        /*0054*/ 	.byte	0x00, 0xf0, 0x21, 0x00


	//----- nvinfo : EIATTR_SPARSE_MMA_MASK
	.align		4
.L_141:
        /*0058*/ 	.byte	0x03, 0x50
        /*005a*/ 	.short	0x0000


	//----- nvinfo : EIATTR_MAXREG_COUNT
	.align		4
        /*005c*/ 	.byte	0x03, 0x1b
        /*005e*/ 	.short	0x00ff


	//----- nvinfo : EIATTR_NUM_BARRIERS
	.align		4
        /*0060*/ 	.byte	0x02, 0x4c
        /*0062*/ 	.byte	0x01
	.zero		1


	//----- nvinfo : EIATTR_MERCURY_ISA_VERSION
	.align		4
        /*0064*/ 	.byte	0x03, 0x5f
        /*0066*/ 	.short	0x0101


	//----- nvinfo : EIATTR_VRC_CTA_INIT_COUNT
	.align		4
        /*0068*/ 	.byte	0x02, 0x4a
	.zero		1
	.zero		1


	//----- nvinfo : EIATTR_EXIT_INSTR_OFFSETS
	.align		4
        /*006c*/ 	.byte	0x04, 0x1c
        /*006e*/ 	.short	(.L_143 - .L_142)


	//   ....[0]....
.L_142:
        /*0070*/ 	.word	0x00000520


	//   ....[1]....
        /*0074*/ 	.word	0x00000610


	//   ....[2]....
        /*0078*/ 	.word	0x00000980


	//   ....[3]....
        /*007c*/ 	.word	0x00000a70


	//   ....[4]....
        /*0080*/ 	.word	0x00000e80


	//   ....[5]....
        /*0084*/ 	.word	0x000014f0


	//----- nvinfo : EIATTR_CRS_STACK_SIZE
	.align		4
.L_143:
        /*0088*/ 	.byte	0x04, 0x1e
        /*008a*/ 	.short	(.L_145 - .L_144)
.L_144:
        /*008c*/ 	.word	0x00000000


	//----- nvinfo : EIATTR_CBANK_PARAM_SIZE
	.align		4
.L_145:
        /*0090*/ 	.byte	0x03, 0x19
        /*0092*/ 	.short	0x0020


	//----- nvinfo : EIATTR_PARAM_CBANK
	.align		4
        /*0094*/ 	.byte	0x04, 0x0a
        /*0096*/ 	.short	(.L_147 - .L_146)
	.align		4
.L_146:
        /*0098*/ 	.word	index@(.nv.constant0._Z6reduceliiPfS_)
        /*009c*/ 	.short	0x0380
        /*009e*/ 	.short	0x0020


	//----- nvinfo : EIATTR_SW_WAR
	.align		4
.L_147:
        /*00a0*/ 	.byte	0x04, 0x36
        /*00a2*/ 	.short	(.L_149 - .L_148)
.L_148:
        /*00a4*/ 	.word	0x00000008
.L_149:


//--------------------- .nv.info._Z7preparelPfS_S_ --------------------------
	.section	.nv.info._Z7preparelPfS_S_,"",@"SHT_CUDA_INFO"
	.sectionflags	@""
	.align	4


	//----- nvinfo : EIATTR_CUDA_API_VERSION
	.align		4
        /*0000*/ 	.byte	0x04, 0x37
        /*0002*/ 	.short	(.L_151 - .L_150)
.L_150:
        /*0004*/ 	.word	0x00000082


	//----- nvinfo : EIATTR_KPARAM_INFO
	.align		4
.L_151:
        /*0008*/ 	.byte	0x04, 0x17
        /*000a*/ 	.short	(.L_153 - .L_152)
.L_152:
        /*000c*/ 	.word	0x00000000
        /*0010*/ 	.short	0x0003
        /*0012*/ 	.short	0x0018
        /*0014*/ 	.byte	0x00, 0xf0, 0x21, 0x00


	//----- nvinfo : EIATTR_KPARAM_INFO
	.align		4
.L_153:
        /*0018*/ 	.byte	0x04, 0x17
        /*001a*/ 	.short	(.L_155 - .L_154)
.L_154:
        /*001c*/ 	.word	0x00000000
        /*0020*/ 	.short	0x0002
        /*0022*/ 	.short	0x0010
        /*0024*/ 	.byte	0x00, 0xf0, 0x21, 0x00


	//----- nvinfo : EIATTR_KPARAM_INFO
	.align		4
.L_155:
        /*0028*/ 	.byte	0x04, 0x17
        /*002a*/ 	.short	(.L_157 - .L_156)
.L_156:
        /*002c*/ 	.word	0x00000000
        /*0030*/ 	.short	0x0001
        /*0032*/ 	.short	0x0008
        /*0034*/ 	.byte	0x00, 0xf0, 0x21, 0x00


	//----- nvinfo : EIATTR_KPARAM_INFO
	.align		4
.L_157:
        /*0038*/ 	.byte	0x04, 0x17
        /*003a*/ 	.short	(.L_159 - .L_158)
.L_158:
        /*003c*/ 	.word	0x00000000
        /*0040*/ 	.short	0x0000
        /*0042*/ 	.short	0x0000
        /*0044*/ 	.byte	0x00, 0xf0, 0x21, 0x00


	//----- nvinfo : EIATTR_SPARSE_MMA_MASK
	.align		4
.L_159:
        /*0048*/ 	.byte	0x03, 0x50
        /*004a*/ 	.short	0x0000


	//----- nvinfo : EIATTR_MAXREG_COUNT
	.align		4
        /*004c*/ 	.byte	0x03, 0x1b
        /*004e*/ 	.short	0x00ff


	//----- nvinfo : EIATTR_MERCURY_ISA_VERSION
	.align		4
        /*0050*/ 	.byte	0x03, 0x5f
        /*0052*/ 	.short	0x0101


	//----- nvinfo : EIATTR_VRC_CTA_INIT_COUNT
	.align		4
        /*0054*/ 	.byte	0x02, 0x4a
	.zero		1
	.zero		1


	//----- nvinfo : EIATTR_EXIT_INSTR_OFFSETS
	.align		4
        /*0058*/ 	.byte	0x04, 0x1c
        /*005a*/ 	.short	(.L_161 - .L_160)


	//   ....[0]....
.L_160:
        /*005c*/ 	.word	0x000000a0


	//   ....[1]....
        /*0060*/ 	.word	0x000001b0


	//----- nvinfo : EIATTR_CBANK_PARAM_SIZE
	.align		4
.L_161:
        /*0064*/ 	.byte	0x03, 0x19
        /*0066*/ 	.short	0x0020


	//----- nvinfo : EIATTR_PARAM_CBANK
	.align		4
        /*0068*/ 	.byte	0x04, 0x0a
        /*006a*/ 	.short	(.L_163 - .L_162)
	.align		4
.L_162:
        /*006c*/ 	.word	index@(.nv.constant0._Z7preparelPfS_S_)
        /*0070*/ 	.short	0x0380
        /*0072*/ 	.short	0x0020


	//----- nvinfo : EIATTR_SW_WAR
	.align		4
.L_163:
        /*0074*/ 	.byte	0x04, 0x36
        /*0076*/ 	.short	(.L_165 - .L_164)
.L_164:
        /*0078*/ 	.word	0x00000008
.L_165:


//--------------------- .nv.info._Z7extractlPf    --------------------------
	.section	.nv.info._Z7extractlPf,"",@"SHT_CUDA_INFO"
	.sectionflags	@""
	.align	4


	//----- nvinfo : EIATTR_CUDA_API_VERSION
	.align		4
        /*0000*/ 	.byte	0x04, 0x37
        /*0002*/ 	.short	(.L_167 - .L_166)
.L_166:
        /*0004*/ 	.word	0x00000082


	//----- nvinfo : EIATTR_KPARAM_INFO
	.align		4
.L_167:
        /*0008*/ 	.byte	0x04, 0x17
        /*000a*/ 	.short	(.L_169 - .L_168)
.L_168:
        /*000c*/ 	.word	0x00000000
        /*0010*/ 	.short	0x0001
        /*0012*/ 	.short	0x0008
        /*0014*/ 	.byte	0x00, 0xf0, 0x21, 0x00


	//----- nvinfo : EIATTR_KPARAM_INFO
	.align		4
.L_169:
        /*0018*/ 	.byte	0x04, 0x17
        /*001a*/ 	.short	(.L_171 - .L_170)
.L_170:
        /*001c*/ 	.word	0x00000000
        /*0020*/ 	.short	0x0000
        /*0022*/ 	.short	0x0000
        /*0024*/ 	.byte	0x00, 0xf0, 0x21, 0x00


	//----- nvinfo : EIATTR_SPARSE_MMA_MASK
	.align		4
.L_171:
        /*0028*/ 	.byte	0x03, 0x50
        /*002a*/ 	.short	0x0000


	//----- nvinfo : EIATTR_MAXREG_COUNT
	.align		4
        /*002c*/ 	.byte	0x03, 0x1b
        /*002e*/ 	.short	0x00ff


	//----- nvinfo : EIATTR_MERCURY_ISA_VERSION
	.align		4
        /*0030*/ 	.byte	0x03, 0x5f
        /*0032*/ 	.short	0x0101


	//----- nvinfo : EIATTR_VRC_CTA_INIT_COUNT
	.align		4
        /*0034*/ 	.byte	0x02, 0x4a
	.zero		1
	.zero		1


	//----- nvinfo : EIATTR_EXIT_INSTR_OFFSETS
	.align		4
        /*0038*/ 	.byte	0x04, 0x1c
        /*003a*/ 	.short	(.L_173 - .L_172)


	//   ....[0]....
.L_172:
        /*003c*/ 	.word	0x000000a0


	//   ....[1]....
        /*0040*/ 	.word	0x000001f0


	//----- nvinfo : EIATTR_CBANK_PARAM_SIZE
	.align		4
.L_173:
        /*0044*/ 	.byte	0x03, 0x19
        /*0046*/ 	.short	0x0010


	//----- nvinfo : EIATTR_PARAM_CBANK
	.align		4
        /*0048*/ 	.byte	0x04, 0x0a
        /*004a*/ 	.short	(.L_175 - .L_174)
	.align		4
.L_174:
        /*004c*/ 	.word	index@(.nv.constant0._Z7extractlPf)
        /*0050*/ 	.short	0x0380
        /*0052*/ 	.short	0x0010


	//----- nvinfo : EIATTR_SW_WAR
	.align		4
.L_175:
        /*0054*/ 	.byte	0x04, 0x36
        /*0056*/ 	.short	(.L_177 - .L_176)
.L_176:
        /*0058*/ 	.word	0x00000008
.L_177:


//--------------------- .nv.callgraph             --------------------------
	.section	.nv.callgraph,"",@"SHT_CUDA_CALLGRAPH"
	.align	4
	.sectionentsize	8
	.align		4
        /*0000*/ 	.word	0x00000000
	.align		4
        /*0004*/ 	.word	0xffffffff
	.align		4
        /*0008*/ 	.word	0x00000000
	.align		4
        /*000c*/ 	.word	0xfffffffe
	.align		4
        /*0010*/ 	.word	0x00000000
	.align		4
        /*0014*/ 	.word	0xfffffffd
	.align		4
        /*0018*/ 	.word	0x00000000
	.align		4
        /*001c*/ 	.word	0xfffffffc


//--------------------- .text._Z8compresslPf      --------------------------
	.section	.text._Z8compresslPf,"ax",@progbits
	.align	128
.text._Z8compresslPf:
        .type           _Z8compresslPf,@function
        .size           _Z8compresslPf,(.L_x_34 - _Z8compresslPf)
        .other          _Z8compresslPf,@"STO_CUDA_ENTRY STV_DEFAULT"
_Z8compresslPf:
[----:B------:R-:W-:Y:S01]  /*0000*/  LDC R1, c[0x0][0x37c] ;  /* 0x0000df00ff017b82 */ /* 0x000fe20000000800 */
[----:B------:R-:W0:Y:S01]  /*0010*/  S2R R0, SR_TID.X ;  /* 0x0000000000007919 */ /* 0x000e220000002100 */
[----:B------:R-:W1:Y:S01]  /*0020*/  LDCU.64 UR4, c[0x0][0x380] ;  /* 0x00007000ff0477ac */ /* 0x000e620008000a00 */
[----:B------:R-:W2:Y:S01]  /*0030*/  S2R R3, SR_CTAID.X ;  /* 0x0000000000037919 */ /* 0x000ea20000002500 */
[----:B0-----:R-:W-:Y:S02]  /*0040*/  LOP3.LUT R0, R0, 0xffff, RZ, 0xc0, !PT ;  /* 0x0000ffff00007812 */ /* 0x001fe400078ec0ff */
[----:B--2---:R-:W-:-:S04]  /*0050*/  LOP3.LUT R3, R3, 0xffff, RZ, 0xc0, !PT ;  /* 0x0000ffff03037812 */ /* 0x004fc800078ec0ff */
[----:B------:R-:W-:-:S04]  /*0060*/  LEA R5, R3, R0, 0x9 ;  /* 0x0000000003057211 */ /* 0x000fc800078e48ff */
[----:B-1----:R-:W-:Y:S02]  /*0070*/  ISETP.GE.U32.AND P0, PT, R5, UR4, PT ;  /* 0x0000000405007c0c */ /* 0x002fe4000bf06070 */
[----:B------:R-:W-:-:S04]  /*0080*/  SHF.R.S32.HI R0, RZ, 0x1f, R5 ;  /* 0x0000001fff007819 */ /* 0x000fc80000011405 */
[----:B------:R-:W-:-:S13]  /*0090*/  ISETP.GE.AND.EX P0, PT, R0, UR5, PT, P0 ;  /* 0x0000000500007c0c */ /* 0x000fda000bf06300 */
[----:B------:R-:W-:Y:S05]  /*00a0*/  @P0 EXIT ;  /* 0x000000000000094d */ /* 0x000fea0003800000 */
[----:B------:R-:W0:Y:S01]  /*00b0*/  LDC.64 R2, c[0x0][0x388] ;  /* 0x0000e200ff027b82 */ /* 0x000e220000000a00 */
[----:B------:R-:W1:Y:S01]  /*00c0*/  LDCU.64 UR4, c[0x0][0x358] ;  /* 0x00006b00ff0477ac */ /* 0x000e620008000a00 */
[----:B0-----:R-:W-:Y:S01]  /*00d0*/  IMAD.WIDE.U32 R2, R5, 0x4, R2 ;  /* 0x0000000405027825 */ /* 0x001fe200078e0002 */
[----:B------:R-:W-:-:S05]  /*00e0*/  SHF.L.U32 R5, R0, 0x2, RZ ;  /* 0x0000000200057819 */ /* 0x000fca00000006ff */
[----:B------:R-:W-:-:S05]  /*00f0*/  IMAD.IADD R3, R3, 0x1, R5 ;  /* 0x0000000103037824 */ /* 0x000fca00078e0205 */
[----:B-1----:R-:W2:Y:S01]  /*0100*/  LDG.E R0, desc[UR4][R2.64] ;  /* 0x0000000402007981 */ /* 0x002ea2000c1e1900 */
[----:B------:R-:W-:Y:S01]  /*0110*/  BSSY.RECONVERGENT B0, `(.L_x_0) ;  /* 0x0000021000007945 */ /* 0x000fe20003800200 */
[C---:B--2---:R-:W-:Y:S02]  /*0120*/  FSETP.LT.FTZ.AND P1, PT, R0.reuse, +INF , PT ;  /* 0x7f8000000000780b */ /* 0x044fe40003f31000 */
[----:B------:R-:W-:Y:S02]  /*0130*/  FSETP.GT.FTZ.AND P0, PT, R0, RZ, PT ;  /* 0x000000ff0000720b */ /* 0x000fe40003f14000 */
[----:B------:R-:W-:Y:S02]  /*0140*/  SEL R5, RZ, 0xffffffff, !P1 ;  /* 0xffffffffff057807 */ /* 0x000fe40004800000 */
[----:B------:R-:W-:-:S03]  /*0150*/  SEL R4, RZ, 0xffffffff, !P0 ;  /* 0xffffffffff047807 */ /* 0x000fc60004000000 */
[----:B------:R-:W-:Y:S01]  /*0160*/  IMAD.MOV R5, RZ, RZ, -R5 ;  /* 0x000000ffff057224 */ /* 0x000fe200078e0a05 */
[----:B------:R-:W-:-:S04]  /*0170*/  IADD3 R4, PT, PT, -R4, RZ, RZ ;  /* 0x000000ff04047210 */ /* 0x000fc80007ffe1ff */
[----:B------:R-:W-:-:S13]  /*0180*/  LOP3.LUT P0, RZ, R4, R5, RZ, 0xc0, !PT ;  /* 0x0000000504ff7212 */ /* 0x000fda000780c0ff */
[----:B------:R-:W-:Y:S05]  /*0190*/  @!P0 BRA `(.L_x_1) ;  /* 0x0000000000588947 */ /* 0x000fea0003800000 */
[C---:B------:R-:W-:Y:S01]  /*01a0*/  LOP3.LUT R4, R0.reuse, 0x807fffff, RZ, 0xc0, !PT ;  /* 0x807fffff00047812 */ /* 0x040fe200078ec0ff */
[----:B------:R-:W-:Y:S01]  /*01b0*/  HFMA2 R9, -RZ, RZ, 0.890625, 993.5 ;  /* 0x3b2063c3ff097431 */ /* 0x000fe200000001ff */
[----:B------:R-:W-:Y:S02]  /*01c0*/  LEA.HI R0, R0, 0xffffff81, RZ, 0x9 ;  /* 0xffffff8100007811 */ /* 0x000fe400078f48ff */
[----:B------:R-:W-:-:S04]  /*01d0*/  LOP3.LUT R4, R4, 0x3f800000, RZ, 0xfc, !PT ;  /* 0x3f80000004047812 */ /* 0x000fc800078efcff */
[----:B------:R-:W-:-:S13]  /*01e0*/  FSETP.GT.FTZ.AND P0, PT, R4, 1.4142135381698608398, PT ;  /* 0x3fb504f30400780b */ /* 0x000fda0003f14000 */
[----:B------:R-:W-:Y:S01]  /*01f0*/  @P0 FMUL.FTZ R4, R4, 0.5 ;  /* 0x3f00000004040820 */ /* 0x000fe20000410000 */
[----:B------:R-:W-:-:S03]  /*0200*/  @P0 VIADD R0, R0, 0x1 ;  /* 0x0000000100000836 */ /* 0x000fc60000000000 */
[C---:B------:R-:W-:Y:S01]  /*0210*/  FADD.FTZ R5, R4.reuse, 1 ;  /* 0x3f80000004057421 */ /* 0x040fe20000010000 */
[----:B------:R-:W-:Y:S01]  /*0220*/  FADD.FTZ R4, R4, -1 ;  /* 0xbf80000004047421 */ /* 0x000fe20000010000 */
[----:B------:R-:W-:-:S04]  /*0230*/  I2FP.F32.S32 R0, R0 ;  /* 0x0000000000007245 */ /* 0x000fc80000201400 */
[----:B------:R-:W0:Y:S02]  /*0240*/  MUFU.RCP R5, R5 ;  /* 0x0000000500057308 */ /* 0x000e240000001000 */
[----:B0-----:R-:W-:-:S04]  /*0250*/  FMUL.FTZ R7, R4, R5 ;  /* 0x0000000504077220 */ /* 0x001fc80000410000 */
[----:B------:R-:W-:-:S04]  /*0260*/  FMUL.FTZ R7, R4, R7 ;  /* 0x0000000704077220 */ /* 0x000fc80000410000 */
[----:B------:R-:W-:-:S04]  /*0270*/  FADD.FTZ R6, R4, -R7 ;  /* 0x8000000704067221 */ /* 0x000fc80000010000 */
[----:B------:R-:W-:-:S04]  /*0280*/  FMUL.FTZ R8, R6, R6 ;  /* 0x0000000606087220 */ /* 0x000fc80000410000 */
[----:B------:R-:W-:-:S04]  /*0290*/  FFMA.FTZ R9, R8, R9, 0.012469261884689331055 ;  /* 0x3c4c4be008097423 */ /* 0x000fc80000010009 */
[----:B------:R-:W-:-:S04]  /*02a0*/  FFMA.FTZ R9, R8, R9, 0.083334565162658691406 ;  /* 0x3daaab5008097423 */ /* 0x000fc80000010009 */
[----:B------:R-:W-:-:S04]  /*02b0*/  FMUL.FTZ R9, R8, R9 ;  /* 0x0000000908097220 */ /* 0x000fc80000410000 */
[----:B------:R-:W-:-:S04]  /*02c0*/  FFMA.FTZ R9, R6, R9, -R7 ;  /* 0x0000000906097223 */ /* 0x000fc80000010807 */
[----:B------:R-:W-:-:S04]  /*02d0*/  FADD.FTZ R9, R4, R9 ;  /* 0x0000000904097221 */ /* 0x000fc80000010000 */
[----:B------:R-:W-:Y:S01]  /*02e0*/  FFMA.FTZ R9, R0, 0.69314718246459960938, R9 ;  /* 0x3f31721800097823 */ /* 0x000fe20000010009 */
[----:B------:R-:W-:Y:S06]  /*02f0*/  BRA `(.L_x_2) ;  /* 0x0000000000087947 */ /* 0x000fec0003800000 */
.L_x_1:
[----:B------:R-:W0:Y:S02]  /*0300*/  MUFU.LG2 R0, R0 ;  /* 0x0000000000007308 */ /* 0x000e240000000c00 */
[----:B0-----:R-:W-:-:S07]  /*0310*/  FMUL.FTZ R9, R0, 0.69314718246459960938 ;  /* 0x3f31721800097820 */ /* 0x001fce0000410000 */
.L_x_2:
[----:B------:R-:W-:Y:S05]  /*0320*/  BSYNC.RECONVERGENT B0 ;  /* 0x0000000000007941 */ /* 0x000fea0003800200 */
.L_x_0:
[----:B------:R-:W-:-:S05]  /*0330*/  FMUL.FTZ R9, R9, 255 ;  /* 0x437f000009097820 */ /* 0x000fca0000410000 */
[----:B------:R-:W-:Y:S01]  /*0340*/  STG.E desc[UR4][R2.64], R9 ;  /* 0x0000000902007986 */ /* 0x000fe2000c101904 */
[----:B------:R-:W-:Y:S05]  /*0350*/  EXIT ;  /* 0x000000000000794d */ /* 0x000fea0003800000 */
.L_x_3:
[----:B------:R-:W-:-:S00]  /*0360*/  BRA `(.L_x_3) ;  /* 0xfffffffc00fc7947 */ /* 0x000fc0000383ffff */
[----:B------:R-:W-:-:S00]  /*0370*/  NOP ;  /* 0x0000000000007918 */ /* 0x000fc00000000000 */
        /* <DEDUP_REMOVED lines=8> */
.L_x_34:


//--------------------- .text._Z5srad2fiilPiS_S_S_PfS0_S0_S0_S0_S0_ --------------------------
	.section	.text._Z5srad2fiilPiS_S_S_PfS0_S0_S0_S0_S0_,"ax",@progbits
	.align	128
.text._Z5srad2fiilPiS_S_S_PfS0_S0_S0_S0_S0_:
        .type           _Z5srad2fiilPiS_S_S_PfS0_S0_S0_S0_S0_,@function
        .size           _Z5srad2fiilPiS_S_S_PfS0_S0_S0_S0_S0_,(.L_x_35 - _Z5srad2fiilPiS_S_S_PfS0_S0_S0_S0_S0_)
        .other          _Z5srad2fiilPiS_S_S_PfS0_S0_S0_S0_S0_,@"STO_CUDA_ENTRY STV_DEFAULT"
_Z5srad2fiilPiS_S_S_PfS0_S0_S0_S0_S0_:
[----:B------:R-:W-:Y:S08]  /*0000*/  LDC R1, c[0x0][0x37c] ;  /* 0x0000df00ff017b82 */ /* 0x000ff00000000800 */
[----:B------:R-:W0:Y:S01]  /*0010*/  LDC R18, c[0x0][0x384] ;  /* 0x0000e100ff127b82 */ /* 0x000e220000000800 */
[----:B------:R-:W1:Y:S01]  /*0020*/  S2R R21, SR_CTAID.X ;  /* 0x0000000000157919 */ /* 0x000e620000002500 */
[----:B------:R-:W2:Y:S01]  /*0030*/  LDCU.64 UR4, c[0x0][0x390] ;  /* 0x00007200ff0477ac */ /* 0x000ea20008000a00 */
[----:B------:R-:W3:Y:S01]  /*0040*/  S2R R0, SR_TID.X ;  /* 0x0000000000007919 */ /* 0x000ee20000002100 */
[----:B0-----:R-:W-:-:S02]  /*0050*/  IABS R7, R18 ;  /* 0x0000001200077213 */ /* 0x001fc40000000000 */
[----:B------:R-:W-:Y:S02]  /*0060*/  LOP3.LUT R11, RZ, R18, RZ, 0x33, !PT ;  /* 0x00000012ff0b7212 */ /* 0x000fe400078e33ff */
[----:B------:R-:W0:Y:S01]  /*0070*/  I2F.RP R4, R7 ;  /* 0x0000000700047306 */ /* 0x000e220000209400 */
[----:B-1----:R-:W-:Y:S02]  /*0080*/  LOP3.LUT R21, R21, 0xffff, RZ, 0xc0, !PT ;  /* 0x0000ffff15157812 */ /* 0x002fe400078ec0ff */
[----:B---3--:R-:W-:-:S04]  /*0090*/  LOP3.LUT R0, R0, 0xffff, RZ, 0xc0, !PT ;  /* 0x0000ffff00007812 */ /* 0x008fc800078ec0ff */
[----:B------:R-:W-:Y:S01]  /*00a0*/  LEA R21, R21, R0, 0x9 ;  /* 0x0000000015157211 */ /* 0x000fe200078e48ff */
[----:B0-----:R-:W0:Y:S03]  /*00b0*/  MUFU.RCP R4, R4 ;  /* 0x0000000400047308 */ /* 0x001e260000001000 */
[----:B--2---:R-:W-:Y:S02]  /*00c0*/  ISETP.GE.U32.AND P0, PT, R21, UR4, PT ;  /* 0x0000000415007c0c */ /* 0x004fe4000bf06070 */
[----:B------:R-:W-:-:S04]  /*00d0*/  SHF.R.S32.HI R19, RZ, 0x1f, R21 ;  /* 0x0000001fff137819 */ /* 0x000fc80000011415 */
[----:B------:R-:W-:Y:S02]  /*00e0*/  ISETP.GE.AND.EX P0, PT, R19, UR5, PT, P0 ;  /* 0x0000000513007c0c */ /* 0x000fe4000bf06300 */
[----:B0-----:R-:W-:-:S04]  /*00f0*/  IADD3 R2, PT, PT, R4, 0xffffffe, RZ ;  /* 0x0ffffffe04027810 */ /* 0x001fc80007ffe0ff */
[----:B------:R0:W1:Y:S02]  /*0100*/  F2I.FTZ.U32.TRUNC.NTZ R3, R2 ;  /* 0x0000000200037305 */ /* 0x000064000021f000 */
[----:B0-----:R-:W-:Y:S02]  /*0110*/  IMAD.MOV.U32 R2, RZ, RZ, RZ ;  /* 0x000000ffff027224 */ /* 0x001fe400078e00ff */
[----:B-1----:R-:W-:-:S04]  /*0120*/  IMAD.MOV R5, RZ, RZ, -R3 ;  /* 0x000000ffff057224 */ /* 0x002fc800078e0a03 */
[----:B------:R-:W-:Y:S01]  /*0130*/  IMAD.MOV.U32 R0, RZ, RZ, R5 ;  /* 0x000000ffff007224 */ /* 0x000fe200078e0005 */
[----:B------:R-:W-:-:S03]  /*0140*/  IADD3 R5, PT, PT, R21, 0x1, RZ ;  /* 0x0000000115057810 */ /* 0x000fc60007ffe0ff */
[----:B------:R-:W-:Y:S01]  /*0150*/  IMAD R9, R0, R7, RZ ;  /* 0x0000000700097224 */ /* 0x000fe200078e02ff */
[----:B------:R-:W-:Y:S02]  /*0160*/  IABS R0, R5 ;  /* 0x0000000500007213 */ /* 0x000fe40000000000 */
[----:B------:R-:W-:Y:S01]  /*0170*/  ISETP.GE.AND P2, PT, R5, RZ, PT ;  /* 0x000000ff0500720c */ /* 0x000fe20003f46270 */
[----:B------:R-:W-:-:S06]  /*0180*/  IMAD.HI.U32 R3, R3, R9, R2 ;  /* 0x0000000903037227 */ /* 0x000fcc00078e0002 */
[----:B------:R-:W-:-:S05]  /*0190*/  IMAD.HI.U32 R4, R3, R0, RZ ;  /* 0x0000000003047227 */ /* 0x000fca00078e00ff */
[----:B------:R-:W-:-:S05]  /*01a0*/  IADD3 R2, PT, PT, -R4, RZ, RZ ;  /* 0x000000ff04027210 */ /* 0x000fca0007ffe1ff */
[----:B------:R-:W-:-:S05]  /*01b0*/  IMAD R0, R7, R2, R0 ;  /* 0x0000000207007224 */ /* 0x000fca00078e0200 */
[----:B------:R-:W-:-:S13]  /*01c0*/  ISETP.GT.U32.AND P1, PT, R7, R0, PT ;  /* 0x000000000700720c */ /* 0x000fda0003f24070 */
[----:B------:R-:W-:-:S05]  /*01d0*/  @!P1 IMAD.IADD R0, R0, 0x1, -R7 ;  /* 0x0000000100009824 */ /* 0x000fca00078e0a07 */
[----:B------:R-:W-:Y:S02]  /*01e0*/  ISETP.GT.U32.AND P3, PT, R7, R0, PT ;  /* 0x000000000700720c */ /* 0x000fe40003f64070 */
[----:B------:R-:W-:-:S04]  /*01f0*/  IADD3 R3, PT, PT, R0, -R7, RZ ;  /* 0x8000000700037210 */ /* 0x000fc80007ffe0ff */
[----:B------:R-:W-:Y:S02]  /*0200*/  SEL R6, R3, R0, !P3 ;  /* 0x0000000003067207 */ /* 0x000fe40005800000 */
[----:B------:R-:W-:-:S03]  /*0210*/  ISETP.NE.AND P3, PT, R18, RZ, PT ;  /* 0x000000ff1200720c */ /* 0x000fc60003f65270 */
[----:B------:R-:W-:Y:S01]  /*0220*/  @!P2 IMAD.MOV R6, RZ, RZ, -R6 ;  /* 0x000000ffff06a224 */ /* 0x000fe200078e0a06 */
[----:B------:R-:W-:Y:S09]  /*0230*/  @P0 EXIT ;  /* 0x000000000000094d */ /* 0x000ff20003800000 */
[----:B------:R-:W0:Y:S01]  /*0240*/  LDC.64 R2, c[0x0][0x3a0] ;  /* 0x0000e800ff027b82 */ /* 0x000e220000000a00 */
[----:B------:R-:W-:Y:S01]  /*0250*/  ISETP.GE.U32.AND P0, PT, R0, R7, PT ;  /* 0x000000070000720c */ /* 0x000fe20003f06070 */
[----:B------:R-:W1:Y:S01]  /*0260*/  LDCU.64 UR4, c[0x0][0x358] ;  /* 0x00006b00ff0477ac */ /* 0x000e620008000a00 */
[----:B------:R-:W-:Y:S02]  /*0270*/  SEL R0, R11, R6, !P3 ;  /* 0x000000060b007207 */ /* 0x000fe40005800000 */
[----:B------:R-:W-:Y:S01]  /*0280*/  LOP3.LUT R5, R5, R18, RZ, 0x3c, !PT ;  /* 0x0000001205057212 */ /* 0x000fe200078e3cff */
[----:B------:R-:W2:Y:S01]  /*0290*/  LDCU UR6, c[0x0][0x380] ;  /* 0x00007000ff0677ac */ /* 0x000ea20008000800 */
[----:B------:R-:W-:Y:S01]  /*02a0*/  ISETP.NE.AND P4, PT, R0, RZ, PT ;  /* 0x000000ff0000720c */ /* 0x000fe20003f85270 */
[----:B------:R-:W3:Y:S01]  /*02b0*/  LDC.64 R22, c[0x0][0x3a8] ;  /* 0x0000ea00ff167b82 */ /* 0x000ee20000000a00 */
[----:B------:R-:W-:Y:S02]  /*02c0*/  ISETP.GE.AND P2, PT, R5, RZ, PT ;  /* 0x000000ff0500720c */ /* 0x000fe40003f46270 */
[----:B------:R-:W-:-:S02]  /*02d0*/  @!P1 IADD3 R4, PT, PT, R4, 0x1, RZ ;  /* 0x0000000104049810 */ /* 0x000fc40007ffe0ff */
[----:B------:R-:W-:-:S03]  /*02e0*/  IADD3 R0, PT, PT, R0, -0x1, RZ ;  /* 0xffffffff00007810 */ /* 0x000fc60007ffe0ff */
[----:B------:R-:W-:Y:S01]  /*02f0*/  @P0 VIADD R4, R4, 0x1 ;  /* 0x0000000104040836 */ /* 0x000fe20000000000 */
[----:B------:R-:W4:Y:S03]  /*0300*/  LDC.64 R12, c[0x0][0x3c0] ;  /* 0x0000f000ff0c7b82 */ /* 0x000f260000000a00 */
[----:B------:R-:W-:Y:S02]  /*0310*/  @!P4 VIADD R0, R18, 0xffffffff ;  /* 0xffffffff1200c836 */ /* 0x000fe40000000000 */
[----:B------:R-:W-:Y:S02]  /*0320*/  @!P2 IADD3 R4, PT, PT, -R4, RZ, RZ ;  /* 0x000000ff0404a210 */ /* 0x000fe40007ffe1ff */
[----:B0-----:R-:W-:Y:S01]  /*0330*/  IMAD.WIDE R14, R0, 0x4, R2 ;  /* 0x00000004000e7825 */ /* 0x001fe200078e0202 */
[----:B------:R-:W0:Y:S01]  /*0340*/  LDC.64 R16, c[0x0][0x3b8] ;  /* 0x0000ee00ff107b82 */ /* 0x000e220000000a00 */
[----:B------:R-:W-:-:S03]  /*0350*/  SEL R11, R11, R4, !P3 ;  /* 0x000000040b0b7207 */ /* 0x000fc60005800000 */
[----:B-1----:R1:W5:Y:S02]  /*0360*/  LDG.E R10, desc[UR4][R14.64] ;  /* 0x000000040e0a7981 */ /* 0x002364000c1e1900 */
[----:B------:R-:W-:Y:S02]  /*0370*/  @!P4 VIADD R11, R11, 0xffffffff ;  /* 0xffffffff0b0bc836 */ /* 0x000fe40000000000 */
[----:B------:R-:W1:Y:S02]  /*0380*/  LDC.64 R2, c[0x0][0x3d8] ;  /* 0x0000f600ff027b82 */ /* 0x000e640000000a00 */
[----:B---3--:R-:W-:-:S06]  /*0390*/  IMAD.WIDE R22, R11, 0x4, R22 ;  /* 0x000000040b167825 */ /* 0x008fcc00078e0216 */
[----:B------:R3:W2:Y:S01]  /*03a0*/  LDG.E R23, desc[UR4][R22.64] ;  /* 0x0000000416177981 */ /* 0x0006a2000c1e1900 */
[----:B------:R-:W3:Y:S01]  /*03b0*/  LDC.64 R8, c[0x0][0x3d0] ;  /* 0x0000f400ff087b82 */ /* 0x000ee20000000a00 */
[----:B------:R-:W-:Y:S01]  /*03c0*/  SHF.L.U32 R19, R19, 0x2, RZ ;  /* 0x0000000213137819 */ /* 0x000fe200000006ff */
[----:B----4-:R-:W-:-:S04]  /*03d0*/  IMAD.WIDE.U32 R12, R21, 0x4, R12 ;  /* 0x00000004150c7825 */ /* 0x010fc800078e000c */
[----:B------:R-:W-:Y:S02]  /*03e0*/  IMAD.IADD R13, R19, 0x1, R13 ;  /* 0x00000001130d7824 */ /* 0x000fe400078e020d */
[----:B------:R-:W4:Y:S01]  /*03f0*/  LDC.64 R4, c[0x0][0x3c8] ;  /* 0x0000f200ff047b82 */ /* 0x000f220000000a00 */
[C---:B0-----:R-:W-:Y:S02]  /*0400*/  IMAD.WIDE.U32 R16, R21.reuse, 0x4, R16 ;  /* 0x0000000415107825 */ /* 0x041fe400078e0010 */
[----:B------:R-:W2:Y:S02]  /*0410*/  LDG.E R12, desc[UR4][R12.64] ;  /* 0x000000040c0c7981 */ /* 0x000ea4000c1e1900 */
[----:B-1----:R-:W-:-:S03]  /*0420*/  IMAD.WIDE.U32 R14, R21, 0x4, R2 ;  /* 0x00000004150e7825 */ /* 0x002fc600078e0002 */
[----:B------:R-:W0:Y:S01]  /*0430*/  LDC.64 R6, c[0x0][0x3e0] ;  /* 0x0000f800ff067b82 */ /* 0x000e220000000a00 */
[----:B------:R-:W-:Y:S01]  /*0440*/  IMAD.IADD R17, R19, 0x1, R17 ;  /* 0x0000000113117824 */ /* 0x000fe200078e0211 */
[----:B------:R-:W-:Y:S01]  /*0450*/  IADD3 R15, PT, PT, R15, R19, RZ ;  /* 0x000000130f0f7210 */ /* 0x000fe20007ffe0ff */
[----:B---3--:R-:W-:-:S04]  /*0460*/  IMAD.WIDE.U32 R8, R21, 0x4, R8 ;  /* 0x0000000415087825 */ /* 0x008fc800078e0008 */
[----:B------:R-:W3:Y:S01]  /*0470*/  LDG.E R14, desc[UR4][R14.64] ;  /* 0x000000040e0e7981 */ /* 0x000ee2000c1e1900 */
[----:B------:R-:W-:-:S03]  /*0480*/  IMAD.MOV.U32 R22, RZ, RZ, R8 ;  /* 0x000000ffff167224 */ /* 0x000fc600078e0008 */
[----:B------:R-:W3:Y:S01]  /*0490*/  LDG.E R16, desc[UR4][R16.64] ;  /* 0x0000000410107981 */ /* 0x000ee2000c1e1900 */
[----:B----4-:R-:W-:-:S03]  /*04a0*/  IMAD.WIDE.U32 R4, R21, 0x4, R4 ;  /* 0x0000000415047825 */ /* 0x010fc600078e0004 */
[----:B------:R-:W-:Y:S01]  /*04b0*/  MOV R24, R4 ;  /* 0x0000000400187202 */ /* 0x000fe20000000f00 */
[----:B0-----:R-:W-:-:S04]  /*04c0*/  IMAD.WIDE.U32 R6, R21, 0x4, R6 ;  /* 0x0000000415067825 */ /* 0x001fc800078e0006 */
[----:B-----5:R-:W-:-:S04]  /*04d0*/  IMAD R11, R11, R18, R10 ;  /* 0x000000120b0b7224 */ /* 0x020fc800078e020a */
[----:B------:R-:W-:-:S06]  /*04e0*/  IMAD.WIDE R10, R11, 0x4, R2 ;  /* 0x000000040b0a7825 */ /* 0x000fcc00078e0202 */
[----:B------:R-:W4:Y:S01]  /*04f0*/  LDG.E R11, desc[UR4][R10.64] ;  /* 0x000000040a0b7981 */ /* 0x000f22000c1e1900 */
[----:B--2---:R-:W-:Y:S01]  /*0500*/  IMAD R25, R23, R18, R0 ;  /* 0x0000001217197224 */ /* 0x004fe200078e0200 */
[----:B------:R-:W-:-:S03]  /*0510*/  IADD3 R23, PT, PT, R19, R9, RZ ;  /* 0x0000000913177210 */ /* 0x000fc60007ffe0ff */
[----:B------:R-:W-:Y:S02]  /*0520*/  IMAD.WIDE R20, R25, 0x4, R2 ;  /* 0x0000000419147825 */ /* 0x000fe400078e0202 */
[----:B------:R-:W2:Y:S02]  /*0530*/  LDG.E R22, desc[UR4][R22.64] ;  /* 0x0000000416167981 */ /* 0x000ea4000c1e1900 */
[C---:B------:R-:W-:Y:S01]  /*0540*/  IMAD.IADD R25, R19.reuse, 0x1, R5 ;  /* 0x0000000113197824 */ /* 0x040fe200078e0205 */
[----:B------:R-:W-:Y:S01]  /*0550*/  IADD3 R3, PT, PT, R19, R7, RZ ;  /* 0x0000000713037210 */ /* 0x000fe20007ffe0ff */
[----:B------:R-:W5:Y:S01]  /*0560*/  LDG.E R20, desc[UR4][R20.64] ;  /* 0x0000000414147981 */ /* 0x000f62000c1e1900 */
[----:B------:R-:W-:-:S03]  /*0570*/  MOV R2, R6 ;  /* 0x0000000600027202 */ /* 0x000fc60000000f00 */
[----:B------:R-:W5:Y:S04]  /*0580*/  LDG.E R24, desc[UR4][R24.64] ;  /* 0x0000000418187981 */ /* 0x000f68000c1e1900 */
[----:B------:R-:W5:Y:S01]  /*0590*/  LDG.E R0, desc[UR4][R2.64] ;  /* 0x0000000402007981 */ /* 0x000f62000c1e1900 */
[----:B------:R-:W0:Y:S02]  /*05a0*/  F2F.F64.F32 R8, UR6 ;  /* 0x0000000600087d10 */ /* 0x000e240008201800 */
[----:B0-----:R-:W-:Y:S01]  /*05b0*/  DMUL R8, R8, 0.25 ;  /* 0x3fd0000008087828 */ /* 0x001fe20000000000 */
[----:B----4-:R-:W-:-:S04]  /*05c0*/  FMUL.FTZ R11, R12, R11 ;  /* 0x0000000b0c0b7220 */ /* 0x010fc80000410000 */
[----:B---3--:R-:W-:-:S04]  /*05d0*/  FFMA.FTZ R11, R14, R16, R11 ;  /* 0x000000100e0b7223 */ /* 0x008fc8000001000b */
[----:B--2---:R-:W-:-:S04]  /*05e0*/  FFMA.FTZ R11, R14, R22, R11 ;  /* 0x000000160e0b7223 */ /* 0x004fc8000001000b */
[----:B-----5:R-:W-:Y:S01]  /*05f0*/  FFMA.FTZ R6, R24, R20, R11 ;  /* 0x0000001418067223 */ /* 0x020fe2000001000b */
[----:B------:R-:W-:Y:S08]  /*0600*/  F2F.F64.F32 R4, R0 ;  /* 0x0000000000047310 */ /* 0x000ff00000201800 */
[----:B------:R-:W0:Y:S02]  /*0610*/  F2F.F64.F32 R6, R6 ;  /* 0x0000000600067310 */ /* 0x000e240000201800 */
[----:B0-----:R-:W-:-:S10]  /*0620*/  DFMA R4, R6, R8, R4 ;  /* 0x000000080604722b */ /* 0x001fd40000000004 */
[----:B------:R-:W0:Y:S02]  /*0630*/  F2F.F32.F64 R5, R4 ;  /* 0x0000000400057310 */ /* 0x000e240000301000 */
[----:B0-----:R-:W-:Y:S01]  /*0640*/  STG.E desc[UR4][R2.64], R5 ;  /* 0x0000000502007986 */ /* 0x001fe2000c101904 */
[----:B------:R-:W-:Y:S05]  /*0650*/  EXIT ;  /* 0x000000000000794d */ /* 0x000fea0003800000 */
.L_x_4:
        /* <DEDUP_REMOVED lines=10> */
.L_x_35:


//--------------------- .text._Z4sradfiilPiS_S_S_PfS0_S0_S0_fS0_S0_ --------------------------
	.section	.text._Z4sradfiilPiS_S_S_PfS0_S0_S0_fS0_S0_,"ax",@progbits
	.align	128
.text._Z4sradfiilPiS_S_S_PfS0_S0_S0_fS0_S0_:
        .type           _Z4sradfiilPiS_S_S_PfS0_S0_S0_fS0_S0_,@function
        .size           _Z4sradfiilPiS_S_S_PfS0_S0_S0_fS0_S0_,(.L_x_36 - _Z4sradfiilPiS_S_S_PfS0_S0_S0_fS0_S0_)
        .other          _Z4sradfiilPiS_S_S_PfS0_S0_S0_fS0_S0_,@"STO_CUDA_ENTRY STV_DEFAULT"
_Z4sradfiilPiS_S_S_PfS0_S0_S0_fS0_S0_:
[----:B------:R-:W-:Y:S08]  /*0000*/  LDC R1, c[0x0][0x37c] ;  /* 0x0000df00ff017b82 */ /* 0x000ff00000000800 */
[----:B------:R-:W0:Y:S01]  /*0010*/  LDC R3, c[0x0][0x384] ;  /* 0x0000e100ff037b82 */ /* 0x000e220000000800 */
[----:B------:R-:W1:Y:S01]  /*0020*/  S2R R5, SR_CTAID.X ;  /* 0x0000000000057919 */ /* 0x000e620000002500 */
[----:B------:R-:W2:Y:S01]  /*0030*/  LDCU.64 UR4, c[0x0][0x390] ;  /* 0x00007200ff0477ac */ /* 0x000ea20008000a00 */
[----:B------:R-:W3:Y:S01]  /*0040*/  S2R R0, SR_TID.X ;  /* 0x0000000000007919 */ /* 0x000ee20000002100 */
[----:B0-----:R-:W-:-:S04]  /*0050*/  IABS R9, R3 ;  /* 0x0000000300097213 */ /* 0x001fc80000000000 */
[----:B------:R-:W0:Y:S01]  /*0060*/  I2F.RP R2, R9 ;  /* 0x0000000900027306 */ /* 0x000e220000209400 */
[----:B-1----:R-:W-:Y:S02]  /*0070*/  LOP3.LUT R5, R5, 0xffff, RZ, 0xc0, !PT ;  /* 0x0000ffff05057812 */ /* 0x002fe400078ec0ff */
[----:B---3--:R-:W-:-:S05]  /*0080*/  LOP3.LUT R0, R0, 0xffff, RZ, 0xc0, !PT ;  /* 0x0000ffff00007812 */ /* 0x008fca00078ec0ff */
[----:B------:R-:W-:Y:S01]  /*0090*/  IMAD R5, R5, 0x200, R0 ;  /* 0x0000020005057824 */ /* 0x000fe200078e0200 */
[----:B0-----:R-:W0:Y:S04]  /*00a0*/  MUFU.RCP R2, R2 ;  /* 0x0000000200027308 */ /* 0x001e280000001000 */
[C---:B------:R-:W-:Y:S02]  /*00b0*/  IADD3 R0, PT, PT, R5.reuse, 0x1, RZ ;  /* 0x0000000105007810 */ /* 0x040fe40007ffe0ff */
[----:B--2---:R-:W-:Y:S02]  /*00c0*/  ISETP.GE.U32.AND P0, PT, R5, UR4, PT ;  /* 0x0000000405007c0c */ /* 0x004fe4000bf06070 */
[----:B------:R-:W-:Y:S02]  /*00d0*/  SHF.R.S32.HI R8, RZ, 0x1f, R5 ;  /* 0x0000001fff087819 */ /* 0x000fe40000011405 */
[----:B------:R-:W-:-:S02]  /*00e0*/  ISETP.GE.AND P4, PT, R0, RZ, PT ;  /* 0x000000ff0000720c */ /* 0x000fc40003f86270 */
[----:B------:R-:W-:Y:S02]  /*00f0*/  ISETP.GE.AND.EX P0, PT, R8, UR5, PT, P0 ;  /* 0x0000000508007c0c */ /* 0x000fe4000bf06300 */
[----:B0-----:R-:W-:-:S04]  /*0100*/  IADD3 R6, PT, PT, R2, 0xffffffe, RZ ;  /* 0x0ffffffe02067810 */ /* 0x001fc80007ffe0ff */
[----:B------:R0:W1:Y:S02]  /*0110*/  F2I.FTZ.U32.TRUNC.NTZ R7, R6 ;  /* 0x0000000600077305 */ /* 0x000064000021f000 */
[----:B0-----:R-:W-:Y:S01]  /*0120*/  HFMA2 R6, -RZ, RZ, 0, 0 ;  /* 0x00000000ff067431 */ /* 0x001fe200000001ff */
[----:B-1----:R-:W-:-:S05]  /*0130*/  IADD3 R4, PT, PT, RZ, -R7, RZ ;  /* 0x80000007ff047210 */ /* 0x002fca0007ffe0ff */
[----:B------:R-:W-:Y:S01]  /*0140*/  IMAD R11, R4, R9, RZ ;  /* 0x00000009040b7224 */ /* 0x000fe200078e02ff */
[----:B------:R-:W-:Y:S02]  /*0150*/  IABS R4, R0 ;  /* 0x0000000000047213 */ /* 0x000fe40000000000 */
[----:B------:R-:W-:Y:S01]  /*0160*/  LOP3.LUT R0, R0, R3, RZ, 0x3c, !PT ;  /* 0x0000000300007212 */ /* 0x000fe200078e3cff */
[----:B------:R-:W-:-:S03]  /*0170*/  IMAD.HI.U32 R7, R7, R11, R6 ;  /* 0x0000000b07077227 */ /* 0x000fc600078e0006 */
[----:B------:R-:W-:-:S03]  /*0180*/  ISETP.GE.AND P3, PT, R0, RZ, PT ;  /* 0x000000ff0000720c */ /* 0x000fc60003f66270 */
[----:B------:R-:W-:-:S04]  /*0190*/  IMAD.HI.U32 R2, R7, R4, RZ ;  /* 0x0000000407027227 */ /* 0x000fc800078e00ff */
[----:B------:R-:W-:-:S04]  /*01a0*/  IMAD.MOV R6, RZ, RZ, -R2 ;  /* 0x000000ffff067224 */ /* 0x000fc800078e0a02 */
[----:B------:R-:W-:-:S05]  /*01b0*/  IMAD R4, R9, R6, R4 ;  /* 0x0000000609047224 */ /* 0x000fca00078e0204 */
[----:B------:R-:W-:-:S13]  /*01c0*/  ISETP.GT.U32.AND P1, PT, R9, R4, PT ;  /* 0x000000040900720c */ /* 0x000fda0003f24070 */
[----:B------:R-:W-:-:S04]  /*01d0*/  @!P1 IADD3 R4, PT, PT, R4, -R9, RZ ;  /* 0x8000000904049210 */ /* 0x000fc80007ffe0ff */
[-C--:B------:R-:W-:Y:S02]  /*01e0*/  ISETP.GT.U32.AND P5, PT, R9, R4.reuse, PT ;  /* 0x000000040900720c */ /* 0x080fe40003fa4070 */
[CC--:B------:R-:W-:Y:S02]  /*01f0*/  IADD3 R7, PT, PT, R4.reuse, -R9.reuse, RZ ;  /* 0x8000000904077210 */ /* 0x0c0fe40007ffe0ff */
[----:B------:R-:W-:Y:S02]  /*0200*/  ISETP.GE.U32.AND P2, PT, R4, R9, PT ;  /* 0x000000090400720c */ /* 0x000fe40003f46070 */
[----:B------:R-:W-:Y:S02]  /*0210*/  SEL R4, R7, R4, !P5 ;  /* 0x0000000407047207 */ /* 0x000fe40006800000 */
[----:B------:R-:W-:Y:S02]  /*0220*/  ISETP.NE.AND P5, PT, R3, RZ, PT ;  /* 0x000000ff0300720c */ /* 0x000fe40003fa5270 */
[----:B------:R-:W-:Y:S01]  /*0230*/  LOP3.LUT R9, RZ, R3, RZ, 0x33, !PT ;  /* 0x00000003ff097212 */ /* 0x000fe200078e33ff */
[----:B------:R-:W-:Y:S10]  /*0240*/  @P0 EXIT ;  /* 0x000000000000094d */ /* 0x000ff40003800000 */
[----:B------:R-:W-:Y:S01]  /*0250*/  @!P4 IMAD.MOV R4, RZ, RZ, -R4 ;  /* 0x000000ffff04c224 */ /* 0x000fe200078e0a04 */
[----:B------:R-:W0:Y:S01]  /*0260*/  LDC.64 R10, c[0x0][0x3a0] ;  /* 0x0000e800ff0a7b82 */ /* 0x000e220000000a00 */
[----:B------:R-:W-:Y:S01]  /*0270*/  @!P1 IADD3 R2, PT, PT, R2, 0x1, RZ ;  /* 0x0000000102029810 */ /* 0x000fe20007ffe0ff */
[----:B------:R-:W1:Y:S02]  /*0280*/  LDCU.64 UR4, c[0x0][0x358] ;  /* 0x00006b00ff0477ac */ /* 0x000e640008000a00 */
[----:B------:R-:W-:Y:S02]  /*0290*/  SEL R0, R9, R4, !P5 ;  /* 0x0000000409007207 */ /* 0x000fe40006800000 */
[----:B------:R-:W-:Y:S02]  /*02a0*/  @P2 IADD3 R2, PT, PT, R2, 0x1, RZ ;  /* 0x0000000102022810 */ /* 0x000fe40007ffe0ff */
[----:B------:R-:W2:Y:S01]  /*02b0*/  LDC.64 R14, c[0x0][0x398] ;  /* 0x0000e600ff0e7b82 */ /* 0x000ea20000000a00 */
[----:B------:R-:W-:-:S02]  /*02c0*/  ISETP.NE.AND P0, PT, R0, RZ, PT ;  /* 0x000000ff0000720c */ /* 0x000fc40003f05270 */
[----:B------:R-:W-:Y:S01]  /*02d0*/  @!P3 IMAD.MOV R2, RZ, RZ, -R2 ;  /* 0x000000ffff02b224 */ /* 0x000fe200078e0a02 */
[----:B------:R-:W-:-:S04]  /*02e0*/  IADD3 R0, PT, PT, R0, -0x1, RZ ;  /* 0xffffffff00007810 */ /* 0x000fc80007ffe0ff */
[----:B------:R-:W3:Y:S01]  /*02f0*/  LDC.64 R12, c[0x0][0x3b0] ;  /* 0x0000ec00ff0c7b82 */ /* 0x000ee20000000a00 */
[----:B------:R-:W-:-:S05]  /*0300*/  SEL R2, R9, R2, !P5 ;  /* 0x0000000209027207 */ /* 0x000fca0006800000 */
[----:B------:R-:W-:Y:S01]  /*0310*/  @!P0 IADD3 R0, PT, PT, R3, -0x1, RZ ;  /* 0xffffffff03008810 */ /* 0x000fe20007ffe0ff */
[----:B------:R-:W-:Y:S01]  /*0320*/  @!P0 VIADD R2, R2, 0xffffffff ;  /* 0xffffffff02028836 */ /* 0x000fe20000000000 */
[----:B------:R-:W4:Y:S03]  /*0330*/  LDC.64 R6, c[0x0][0x3a8] ;  /* 0x0000ea00ff067b82 */ /* 0x000f260000000a00 */
[----:B0-----:R-:W-:-:S04]  /*0340*/  IMAD.WIDE R10, R0, 0x4, R10 ;  /* 0x00000004000a7825 */ /* 0x001fc800078e020a */
[----:B--2---:R-:W-:Y:S02]  /*0350*/  IMAD.WIDE R14, R0, 0x4, R14 ;  /* 0x00000004000e7825 */ /* 0x004fe400078e020e */
[----:B-1----:R-:W2:Y:S04]  /*0360*/  LDG.E R10, desc[UR4][R10.64] ;  /* 0x000000040a0a7981 */ /* 0x002ea8000c1e1900 */
[----:B------:R-:W5:Y:S01]  /*0370*/  LDG.E R14, desc[UR4][R14.64] ;  /* 0x000000040e0e7981 */ /* 0x000f62000c1e1900 */
[----:B---3--:R-:W-:-:S06]  /*0380*/  IMAD.WIDE R12, R2, 0x4, R12 ;  /* 0x00000004020c7825 */ /* 0x008fcc00078e020c */
[----:B------:R-:W3:Y:S01]  /*0390*/  LDG.E R12, desc[UR4][R12.64] ;  /* 0x000000040c0c7981 */ /* 0x000ee2000c1e1900 */
[----:B----4-:R-:W-:Y:S02]  /*03a0*/  IMAD.WIDE R16, R2, 0x4, R6 ;  /* 0x0000000402107825 */ /* 0x010fe400078e0206 */
[----:B------:R-:W0:Y:S04]  /*03b0*/  LDC.64 R6, c[0x0][0x3e8] ;  /* 0x0000fa00ff067b82 */ /* 0x000e280000000a00 */
[----:B------:R-:W4:Y:S01]  /*03c0*/  LDG.E R16, desc[UR4][R16.64] ;  /* 0x0000000410107981 */ /* 0x000f22000c1e1900 */
[----:B------:R-:W-:Y:S01]  /*03d0*/  SHF.L.U32 R9, R8, 0x2, RZ ;  /* 0x0000000208097819 */ /* 0x000fe200000006ff */
[----:B0-----:R-:W-:-:S05]  /*03e0*/  IMAD.WIDE.U32 R18, R5, 0x4, R6 ;  /* 0x0000000405127825 */ /* 0x001fca00078e0006 */
[----:B------:R-:W-:Y:S01]  /*03f0*/  IADD3 R19, PT, PT, R19, R9, RZ ;  /* 0x0000000913137210 */ /* 0x000fe20007ffe0ff */
[CC--:B--2---:R-:W-:Y:S02]  /*0400*/  IMAD R21, R2.reuse, R3.reuse, R10 ;  /* 0x0000000302157224 */ /* 0x0c4fe400078e020a */
[----:B-----5:R-:W-:Y:S02]  /*0410*/  IMAD R9, R2, R3, R14 ;  /* 0x0000000302097224 */ /* 0x020fe400078e020e */
[----:B------:R-:W2:Y:S01]  /*0420*/  LDG.E R2, desc[UR4][R18.64] ;  /* 0x0000000412027981 */ /* 0x000ea2000c1e1900 */
[----:B------:R-:W-:-:S04]  /*0430*/  IMAD.WIDE R14, R21, 0x4, R6 ;  /* 0x00000004150e7825 */ /* 0x000fc800078e0206 */
[----:B---3--:R-:W-:Y:S02]  /*0440*/  IMAD R11, R12, R3, R0 ;  /* 0x000000030c0b7224 */ /* 0x008fe400078e0200 */
[----:B------:R-:W3:Y:S01]  /*0450*/  LDG.E R15, desc[UR4][R14.64] ;  /* 0x000000040e0f7981 */ /* 0x000ee2000c1e1900 */
[----:B------:R-:W-:-:S04]  /*0460*/  IMAD.WIDE R12, R9, 0x4, R6 ;  /* 0x00000004090c7825 */ /* 0x000fc800078e0206 */
[----:B----4-:R-:W-:Y:S02]  /*0470*/  IMAD R3, R16, R3, R0 ;  /* 0x0000000310037224 */ /* 0x010fe400078e0200 */
[--C-:B------:R-:W-:Y:S02]  /*0480*/  IMAD.WIDE R16, R11, 0x4, R6.reuse ;  /* 0x000000040b107825 */ /* 0x100fe400078e0206 */
[----:B------:R-:W4:Y:S02]  /*0490*/  LDG.E R11, desc[UR4][R12.64] ;  /* 0x000000040c0b7981 */ /* 0x000f24000c1e1900 */
[----:B------:R-:W-:Y:S02]  /*04a0*/  IMAD.WIDE R6, R3, 0x4, R6 ;  /* 0x0000000403067825 */ /* 0x000fe400078e0206 */
[----:B------:R0:W5:Y:S04]  /*04b0*/  LDG.E R17, desc[UR4][R16.64] ;  /* 0x0000000410117981 */ /* 0x000168000c1e1900 */
[----:B------:R1:W5:Y:S01]  /*04c0*/  LDG.E R7, desc[UR4][R6.64] ;  /* 0x0000000406077981 */ /* 0x000362000c1e1900 */
[----:B0-----:R-:W0:Y:S01]  /*04d0*/  LDC R16, c[0x0][0x3d8] ;  /* 0x0000f600ff107b82 */ /* 0x001e220000000800 */
[----:B-1----:R-:W-:Y:S01]  /*04e0*/  IMAD.MOV.U32 R6, RZ, RZ, 0x0 ;  /* 0x00000000ff067424 */ /* 0x002fe200078e00ff */
[----:B------:R-:W-:Y:S01]  /*04f0*/  BSSY.RECONVERGENT B0, `(.L_x_5) ;  /* 0x0000033000007945 */ /* 0x000fe20003800200 */
[C---:B--2---:R-:W-:Y:S01]  /*0500*/  FMUL.FTZ R3, R2.reuse, 0.25 ;  /* 0x3e80000002037820 */ /* 0x044fe20000410000 */
[----:B------:R-:W-:-:S04]  /*0510*/  FSETP.GT.FTZ.AND P0, PT, |R2|, 8.50705917302346158658e+37, PT ;  /* 0x7e8000000200780b */ /* 0x000fc80003f14200 */
[----:B------:R-:W-:Y:S01]  /*0520*/  FSEL R9, R3, R2, P0 ;  /* 0x0000000203097208 */ /* 0x000fe20000000000 */
[----:B---3--:R-:W-:-:S03]  /*0530*/  FADD.FTZ R0, -R2, R15 ;  /* 0x0000000f02007221 */ /* 0x008fc60000010100 */
[----:B------:R-:W1:Y:S01]  /*0540*/  MUFU.RCP R18, R9 ;  /* 0x0000000900127308 */ /* 0x000e620000001000 */
[C---:B----4-:R-:W-:Y:S01]  /*0550*/  FADD.FTZ R11, -R2.reuse, R11 ;  /* 0x0000000b020b7221 */ /* 0x050fe20000010100 */
[----:B-----5:R-:W-:-:S03]  /*0560*/  FADD.FTZ R10, -R2, R17 ;  /* 0x00000011020a7221 */ /* 0x020fc60000010100 */
[----:B------:R-:W-:Y:S01]  /*0570*/  FADD.FTZ R3, R11, R0 ;  /* 0x000000000b037221 */ /* 0x000fe20000010000 */
[----:B------:R-:W-:-:S03]  /*0580*/  FADD.FTZ R4, -R2, R7 ;  /* 0x0000000702047221 */ /* 0x000fc60000010100 */
[----:B------:R-:W-:-:S04]  /*0590*/  FADD.FTZ R3, R10, R3 ;  /* 0x000000030a037221 */ /* 0x000fc80000010000 */
[----:B------:R-:W-:-:S04]  /*05a0*/  FADD.FTZ R3, R4, R3 ;  /* 0x0000000304037221 */ /* 0x000fc80000010000 */
[----:B------:R-:W-:Y:S01]  /*05b0*/  @P0 FMUL.FTZ R3, R3, 0.25 ;  /* 0x3e80000003030820 */ /* 0x000fe20000410000 */
[----:B------:R-:W-:-:S03]  /*05c0*/  FMUL.FTZ R13, R2, R2 ;  /* 0x00000002020d7220 */ /* 0x000fc60000410000 */
[----:B-1----:R-:W-:Y:S02]  /*05d0*/  FMUL.FTZ R18, R18, R3 ;  /* 0x0000000312127220 */ /* 0x002fe40000410000 */
[----:B------:R-:W-:Y:S02]  /*05e0*/  FSETP.GT.FTZ.AND P0, PT, R13, 8.50705917302346158658e+37, PT ;  /* 0x7e8000000d00780b */ /* 0x000fe40003f14000 */
[----:B------:R-:W1:Y:S01]  /*05f0*/  F2F.F64.F32 R2, R18 ;  /* 0x0000001200027310 */ /* 0x000e620000201800 */
[----:B------:R-:W-:Y:S01]  /*0600*/  MOV R7, 0x3fd00000 ;  /* 0x3fd0000000077802 */ /* 0x000fe20000000f00 */
[----:B------:R-:W-:-:S09]  /*0610*/  FMUL.FTZ R12, R0, R0 ;  /* 0x00000000000c7220 */ /* 0x000fd20000410000 */
[----:B------:R-:W-:Y:S01]  /*0620*/  @P0 FMUL.FTZ R13, R13, 0.25 ;  /* 0x3e8000000d0d0820 */ /* 0x000fe20000410000 */
[----:B-1----:R-:W-:-:S03]  /*0630*/  DFMA R2, R2, R6, 1 ;  /* 0x3ff000000202742b */ /* 0x002fc60000000006 */
[----:B------:R-:W1:Y:S01]  /*0640*/  MUFU.RCP R14, R13 ;  /* 0x0000000d000e7308 */ /* 0x000e620000001000 */
[----:B------:R-:W-:-:S04]  /*0650*/  FFMA.FTZ R7, R11, R11, R12 ;  /* 0x0000000b0b077223 */ /* 0x000fc8000001000c */
[----:B------:R-:W-:-:S03]  /*0660*/  FFMA.FTZ R7, R10, R10, R7 ;  /* 0x0000000a0a077223 */ /* 0x000fc60000010007 */
[----:B------:R-:W2:Y:S01]  /*0670*/  F2F.F32.F64 R2, R2 ;  /* 0x0000000200027310 */ /* 0x000ea20000301000 */
[----:B------:R-:W-:Y:S01]  /*0680*/  FFMA.FTZ R9, R4, R4, R7 ;  /* 0x0000000404097223 */ /* 0x000fe20000010007 */
[----:B------:R-:W-:-:S03]  /*0690*/  FMUL.FTZ R18, R18, R18 ;  /* 0x0000001212127220 */ /* 0x000fc60000410000 */
[----:B------:R-:W-:-:S03]  /*06a0*/  @P0 FMUL.FTZ R9, R9, 0.25 ;  /* 0x3e80000009090820 */ /* 0x000fc60000410000 */
[----:B------:R-:W3:Y:S01]  /*06b0*/  F2F.F64.F32 R6, R18 ;  /* 0x0000001200067310 */ /* 0x000ee20000201800 */
[----:B-1----:R-:W-:Y:S01]  /*06c0*/  FMUL.FTZ R12, R14, R9 ;  /* 0x000000090e0c7220 */ /* 0x002fe20000410000 */
[----:B--2---:R-:W-:-:S06]  /*06d0*/  FMUL.FTZ R9, R2, R2 ;  /* 0x0000000202097220 */ /* 0x004fcc0000410000 */
[----:B------:R-:W1:Y:S01]  /*06e0*/  F2F.F64.F32 R12, R12 ;  /* 0x0000000c000c7310 */ /* 0x000e620000201800 */
[----:B0-----:R-:W-:Y:S01]  /*06f0*/  FADD.FTZ R14, R16, 1 ;  /* 0x3f800000100e7421 */ /* 0x001fe20000010000 */
[----:B------:R-:W-:-:S03]  /*0700*/  FSETP.GT.FTZ.AND P0, PT, R9, 8.50705917302346158658e+37, PT ;  /* 0x7e8000000900780b */ /* 0x000fc60003f14000 */
[----:B------:R-:W-:Y:S01]  /*0710*/  FMUL.FTZ R14, R14, R16 ;  /* 0x000000100e0e7220 */ /* 0x000fe20000410000 */
[----:B---3--:R-:W-:-:S04]  /*0720*/  DMUL R6, R6, 0.0625 ;  /* 0x3fb0000006067828 */ /* 0x008fc80000000000 */
[----:B------:R-:W-:-:S04]  /*0730*/  FSETP.GT.FTZ.AND P1, PT, |R14|, 8.50705917302346158658e+37, PT ;  /* 0x7e8000000e00780b */ /* 0x000fc80003f34200 */
[----:B-1----:R-:W-:Y:S01]  /*0740*/  DFMA R6, R12, 0.5, -R6 ;  /* 0x3fe000000c06782b */ /* 0x002fe20000000806 */
[----:B------:R-:W-:-:S05]  /*0750*/  @P0 FMUL.FTZ R9, R9, 0.25 ;  /* 0x3e80000009090820 */ /* 0x000fca0000410000 */
[----:B------:R-:W0:Y:S03]  /*0760*/  F2F.F32.F64 R2, R6 ;  /* 0x0000000600027310 */ /* 0x000e260000301000 */
[----:B------:R-:W-:-:S05]  /*0770*/  @P1 FMUL.FTZ R14, R14, 0.25 ;  /* 0x3e8000000e0e1820 */ /* 0x000fca0000410000 */
[----:B------:R-:W1:Y:S08]  /*0780*/  MUFU.RCP R9, R9 ;  /* 0x0000000900097308 */ /* 0x000e700000001000 */
[----:B------:R-:W2:Y:S01]  /*0790*/  MUFU.RCP R3, R14 ;  /* 0x0000000e00037308 */ /* 0x000ea20000001000 */
[----:B0-----:R-:W-:-:S04]  /*07a0*/  @P0 FMUL.FTZ R2, R2, 0.25 ;  /* 0x3e80000002020820 */ /* 0x001fc80000410000 */
[----:B-1----:R-:W-:-:S04]  /*07b0*/  FFMA.FTZ R2, R9, R2, -R16 ;  /* 0x0000000209027223 */ /* 0x002fc80000010810 */
[----:B------:R-:W-:-:S04]  /*07c0*/  @P1 FMUL.FTZ R2, R2, 0.25 ;  /* 0x3e80000002021820 */ /* 0x000fc80000410000 */
[----:B--2---:R-:W-:-:S04]  /*07d0*/  FMUL.FTZ R12, R3, R2 ;  /* 0x00000002030c7220 */ /* 0x004fc80000410000 */
[----:B------:R-:W0:Y:S01]  /*07e0*/  F2F.F64.F32 R2, R12 ;  /* 0x0000000c00027310 */ /* 0x000e220000201800 */
[----:B------:R-:W-:Y:S01]  /*07f0*/  MOV R6, 0x820 ;  /* 0x0000082000067802 */ /* 0x000fe20000000f00 */
[----:B0-----:R-:W-:-:S11]  /*0800*/  DADD R2, R2, 1 ;  /* 0x3ff0000002027429 */ /* 0x001fd60000000000 */
[----:B------:R-:W-:Y:S05]  /*0810*/  CALL.REL.NOINC `($__internal_1_$__cuda_sm20_rcp_f64_v3) ;  /* 0x00000004000c7944 */ /* 0x000fea0003c00000 */
[----:B------:R-:W-:Y:S05]  /*0820*/  BSYNC.RECONVERGENT B0 ;  /* 0x0000000000007941 */ /* 0x000fea0003800200 */
.L_x_5:
[----:B------:R-:W0:Y:S01]  /*0830*/  LDC.64 R16, c[0x0][0x3b8] ;  /* 0x0000ee00ff107b82 */ /* 0x000e220000000a00 */
[----:B------:R-:W1:Y:S07]  /*0840*/  F2F.F32.F64 R20, R20 ;  /* 0x0000001400147310 */ /* 0x000e6e0000301000 */
[----:B------:R-:W2:Y:S08]  /*0850*/  LDC.64 R14, c[0x0][0x3c0] ;  /* 0x0000f000ff0e7b82 */ /* 0x000eb00000000a00 */
[----:B------:R-:W3:Y:S01]  /*0860*/  LDC.64 R12, c[0x0][0x3d0] ;  /* 0x0000f400ff0c7b82 */ /* 0x000ee20000000a00 */
[----:B-1----:R-:W-:-:S07]  /*0870*/  FSETP.GEU.FTZ.AND P0, PT, R20, RZ, PT ;  /* 0x000000ff1400720b */ /* 0x002fce0003f1e000 */
[----:B------:R-:W1:Y:S01]  /*0880*/  LDC.64 R6, c[0x0][0x3c8] ;  /* 0x0000f200ff067b82 */ /* 0x000e620000000a00 */
[----:B0-----:R-:W-:Y:S01]  /*0890*/  IMAD.WIDE.U32 R18, R5, 0x4, R16 ;  /* 0x0000000405127825 */ /* 0x001fe200078e0010 */
[----:B------:R-:W-:Y:S02]  /*08a0*/  SHF.L.U32 R17, R8, 0x2, RZ ;  /* 0x0000000208117819 */ /* 0x000fe400000006ff */
[----:B------:R-:W-:-:S03]  /*08b0*/  MOV R8, R18 ;  /* 0x0000001200087202 */ /* 0x000fc60000000f00 */
[----:B------:R-:W-:Y:S01]  /*08c0*/  IMAD.IADD R9, R17, 0x1, R19 ;  /* 0x0000000111097824 */ /* 0x000fe200078e0213 */
[----:B------:R-:W0:Y:S01]  /*08d0*/  LDC.64 R2, c[0x0][0x3e0] ;  /* 0x0000f800ff027b82 */ /* 0x000e220000000a00 */
[----:B--2---:R-:W-:Y:S01]  /*08e0*/  IMAD.WIDE.U32 R14, R5, 0x4, R14 ;  /* 0x00000004050e7825 */ /* 0x004fe200078e000e */
[----:B------:R-:W-:Y:S02]  /*08f0*/  @!P0 MOV R16, RZ ;  /* 0x000000ff00108202 */ /* 0x000fe40000000f00 */
[----:B------:R-:W-:Y:S01]  /*0900*/  @P0 FMNMX.NAN R16, R20, 1, PT ;  /* 0x3f80000014100809 */ /* 0x000fe20003820000 */
[----:B------:R-:W-:Y:S01]  /*0910*/  IMAD.IADD R15, R17, 0x1, R15 ;  /* 0x00000001110f7824 */ /* 0x000fe200078e020f */
[----:B------:R-:W-:Y:S01]  /*0920*/  STG.E desc[UR4][R8.64], R11 ;  /* 0x0000000b08007986 */ /* 0x000fe2000c101904 */
[----:B---3--:R-:W-:-:S03]  /*0930*/  IMAD.WIDE.U32 R12, R5, 0x4, R12 ;  /* 0x00000004050c7825 */ /* 0x008fc600078e000c */
[----:B------:R-:W-:Y:S02]  /*0940*/  STG.E desc[UR4][R14.64], R0 ;  /* 0x000000000e007986 */ /* 0x000fe4000c101904 */
[----:B------:R-:W-:Y:S01]  /*0950*/  IADD3 R13, PT, PT, R17, R13, RZ ;  /* 0x0000000d110d7210 */ /* 0x000fe20007ffe0ff */
[----:B-1----:R-:W-:-:S04]  /*0960*/  IMAD.WIDE.U32 R6, R5, 0x4, R6 ;  /* 0x0000000405067825 */ /* 0x002fc800078e0006 */
[----:B------:R-:W-:Y:S01]  /*0970*/  STG.E desc[UR4][R12.64], R10 ;  /* 0x0000000a0c007986 */ /* 0x000fe2000c101904 */
[----:B------:R-:W-:Y:S01]  /*0980*/  IADD3 R7, PT, PT, R17, R7, RZ ;  /* 0x0000000711077210 */ /* 0x000fe20007ffe0ff */
[----:B0-----:R-:W-:-:S04]  /*0990*/  IMAD.WIDE.U32 R2, R5, 0x4, R2 ;  /* 0x0000000405027825 */ /* 0x001fc800078e0002 */
[----:B------:R-:W-:Y:S01]  /*09a0*/  STG.E desc[UR4][R6.64], R4 ;  /* 0x0000000406007986 */ /* 0x000fe2000c101904 */
[----:B------:R-:W-:-:S05]  /*09b0*/  IMAD.IADD R3, R17, 0x1, R3 ;  /* 0x0000000111037824 */ /* 0x000fca00078e0203 */
[----:B------:R-:W-:Y:S01]  /*09c0*/  STG.E desc[UR4][R2.64], R16 ;  /* 0x0000001002007986 */ /* 0x000fe2000c101904 */
[----:B------:R-:W-:Y:S05]  /*09d0*/  EXIT ;  /* 0x000000000000794d */ /* 0x000fea0003800000 */
        .weak           $__internal_0_$__cuda_sm20_dblrcp_rn_slowpath_v3
        .type           $__internal_0_$__cuda_sm20_dblrcp_rn_slowpath_v3,@function
        .size           $__internal_0_$__cuda_sm20_dblrcp_rn_slowpath_v3,($__internal_1_$__cuda_sm20_rcp_f64_v3 - $__internal_0_$__cuda_sm20_dblrcp_rn_slowpath_v3)
$__internal_0_$__cuda_sm20_dblrcp_rn_slowpath_v3:
[----:B------:R-:W-:Y:S01]  /*09e0*/  DSETP.GTU.AND P0, PT, |R2|, +INF , PT ;  /* 0x7ff000000200742a */ /* 0x000fe20003f0c200 */
[----:B------:R-:W-:-:S13]  /*09f0*/  BSSY.RECONVERGENT B1, `(.L_x_6) ;  /* 0x0000023000017945 */ /* 0x000fda0003800200 */
[----:B------:R-:W-:Y:S05]  /*0a00*/  @P0 BRA `(.L_x_7) ;  /* 0x00000000007c0947 */ /* 0x000fea0003800000 */
[----:B------:R-:W-:-:S04]  /*0a10*/  LOP3.LUT R9, R3, 0x7fffffff, RZ, 0xc0, !PT ;  /* 0x7fffffff03097812 */ /* 0x000fc800078ec0ff */
[----:B------:R-:W-:-:S04]  /*0a20*/  IADD3 R13, PT, PT, R9, -0x1, RZ ;  /* 0xffffffff090d7810 */ /* 0x000fc80007ffe0ff */
[----:B------:R-:W-:-:S13]  /*0a30*/  ISETP.GE.U32.AND P0, PT, R13, 0x7fefffff, PT ;  /* 0x7fefffff0d00780c */ /* 0x000fda0003f06070 */
[----:B------:R-:W-:Y:S02]  /*0a40*/  @P0 LOP3.LUT R15, R3, 0x7ff00000, RZ, 0x3c, !PT ;  /* 0x7ff00000030f0812 */ /* 0x000fe400078e3cff */
[----:B------:R-:W-:Y:S01]  /*0a50*/  @P0 MOV R14, RZ ;  /* 0x000000ff000e0202 */ /* 0x000fe20000000f00 */
[----:B------:R-:W-:Y:S06]  /*0a60*/  @P0 BRA `(.L_x_8) ;  /* 0x00000000006c0947 */ /* 0x000fec0003800000 */
[----:B------:R-:W-:Y:S01]  /*0a70*/  ISETP.GE.U32.AND P0, PT, R9, 0x1000001, PT ;  /* 0x010000010900780c */ /* 0x000fe20003f06070 */
[----:B------:R-:W-:-:S12]  /*0a80*/  IMAD.MOV.U32 R14, RZ, RZ, R7 ;  /* 0x000000ffff0e7224 */ /* 0x000fd800078e0007 */
[----:B------:R-:W-:Y:S05]  /*0a90*/  @!P0 BRA `(.L_x_9) ;  /* 0x0000000000348947 */ /* 0x000fea0003800000 */
[----:B------:R-:W-:Y:S02]  /*0aa0*/  IADD3 R17, PT, PT, R3, -0x3fe00000, RZ ;  /* 0xc020000003117810 */ /* 0x000fe40007ffe0ff */
[----:B------:R-:W-:Y:S02]  /*0ab0*/  MOV R16, R2 ;  /* 0x0000000200107202 */ /* 0x000fe40000000f00 */
[----:B------:R-:W0:Y:S04]  /*0ac0*/  MUFU.RCP64H R15, R17 ;  /* 0x00000011000f7308 */ /* 0x000e280000001800 */
[----:B0-----:R-:W-:-:S08]  /*0ad0*/  DFMA R18, -R16, R14, 1 ;  /* 0x3ff000001012742b */ /* 0x001fd0000000010e */
[----:B------:R-:W-:-:S08]  /*0ae0*/  DFMA R18, R18, R18, R18 ;  /* 0x000000121212722b */ /* 0x000fd00000000012 */
[----:B------:R-:W-:-:S08]  /*0af0*/  DFMA R18, R14, R18, R14 ;  /* 0x000000120e12722b */ /* 0x000fd0000000000e */
[----:B------:R-:W-:-:S08]  /*0b00*/  DFMA R14, -R16, R18, 1 ;  /* 0x3ff00000100e742b */ /* 0x000fd00000000112 */
[----:B------:R-:W-:-:S08]  /*0b10*/  DFMA R14, R18, R14, R18 ;  /* 0x0000000e120e722b */ /* 0x000fd00000000012 */
[----:B------:R-:W-:-:S08]  /*0b20*/  DMUL R14, R14, 2.2250738585072013831e-308 ;  /* 0x001000000e0e7828 */ /* 0x000fd00000000000 */
[----:B------:R-:W-:-:S08]  /*0b30*/  DFMA R2, -R2, R14, 1 ;  /* 0x3ff000000202742b */ /* 0x000fd0000000010e */
[----:B------:R-:W-:-:S08]  /*0b40*/  DFMA R2, R2, R2, R2 ;  /* 0x000000020202722b */ /* 0x000fd00000000002 */
[----:B------:R-:W-:Y:S01]  /*0b50*/  DFMA R14, R14, R2, R14 ;  /* 0x000000020e0e722b */ /* 0x000fe2000000000e */
[----:B------:R-:W-:Y:S10]  /*0b60*/  BRA `(.L_x_8) ;  /* 0x00000000002c7947 */ /* 0x000ff40003800000 */
.L_x_9:
[----:B------:R-:W-:-:S06]  /*0b70*/  DMUL R2, R2, 8.11296384146066816958e+31 ;  /* 0x4690000002027828 */ /* 0x000fcc0000000000 */
[----:B------:R-:W0:Y:S02]  /*0b80*/  MUFU.RCP64H R15, R3 ;  /* 0x00000003000f7308 */ /* 0x000e240000001800 */
[----:B0-----:R-:W-:-:S08]  /*0b90*/  DFMA R16, -R2, R14, 1 ;  /* 0x3ff000000210742b */ /* 0x001fd0000000010e */
[----:B------:R-:W-:-:S08]  /*0ba0*/  DFMA R16, R16, R16, R16 ;  /* 0x000000101010722b */ /* 0x000fd00000000010 */
[----:B------:R-:W-:-:S08]  /*0bb0*/  DFMA R16, R14, R16, R14 ;  /* 0x000000100e10722b */ /* 0x000fd0000000000e */
[----:B------:R-:W-:-:S08]  /*0bc0*/  DFMA R14, -R2, R16, 1 ;  /* 0x3ff00000020e742b */ /* 0x000fd00000000110 */
[----:B------:R-:W-:-:S08]  /*0bd0*/  DFMA R14, R16, R14, R16 ;  /* 0x0000000e100e722b */ /* 0x000fd00000000010 */
[----:B------:R-:W-:Y:S01]  /*0be0*/  DMUL R14, R14, 8.11296384146066816958e+31 ;  /* 0x469000000e0e7828 */ /* 0x000fe20000000000 */
[----:B------:R-:W-:Y:S10]  /*0bf0*/  BRA `(.L_x_8) ;  /* 0x0000000000087947 */ /* 0x000ff40003800000 */
.L_x_7:
[----:B------:R-:W-:Y:S01]  /*0c00*/  LOP3.LUT R15, R3, 0x80000, RZ, 0xfc, !PT ;  /* 0x00080000030f7812 */ /* 0x000fe200078efcff */
[----:B------:R-:W-:-:S07]  /*0c10*/  IMAD.MOV.U32 R14, RZ, RZ, R2 ;  /* 0x000000ffff0e7224 */ /* 0x000fce00078e0002 */
.L_x_8:
[----:B------:R-:W-:Y:S05]  /*0c20*/  BSYNC.RECONVERGENT B1 ;  /* 0x0000000000017941 */ /* 0x000fea0003800200 */
.L_x_6:
[----:B------:R-:W-:-:S04]  /*0c30*/  MOV R13, 0x0 ;  /* 0x00000000000d7802 */ /* 0x000fc80000000f00 */
[----:B------:R-:W-:Y:S05]  /*0c40*/  RET.REL.NODEC R12 `(_Z4sradfiilPiS_S_S_PfS0_S0_S0_fS0_S0_) ;  /* 0xfffffff00cec7950 */ /* 0x000fea0003c3ffff */
        .weak           $__internal_1_$__cuda_sm20_rcp_f64_v3
        .type           $__internal_1_$__cuda_sm20_rcp_f64_v3,@function
        .size           $__internal_1_$__cuda_sm20_rcp_f64_v3,(.L_x_36 - $__internal_1_$__cuda_sm20_rcp_f64_v3)
$__internal_1_$__cuda_sm20_rcp_f64_v3:
[----:B------:R-:W0:Y:S01]  /*0c50*/  MUFU.RCP64H R13, R3 ;  /* 0x00000003000d7308 */ /* 0x000e220000001800 */
[----:B------:R-:W-:-:S04]  /*0c60*/  IADD3 R12, PT, PT, R3, 0x300402, RZ ;  /* 0x00300402030c7810 */ /* 0x000fc80007ffe0ff */
[----:B------:R-:W-:Y:S02]  /*0c70*/  FSETP.GEU.AND P0, PT, |R12|, 5.8789094863358348022e-39, PT ;  /* 0x004004020c00780b */ /* 0x000fe40003f0e200 */
[----:B0-----:R-:W-:-:S08]  /*0c80*/  DFMA R14, -R2, R12, 1 ;  /* 0x3ff00000020e742b */ /* 0x001fd0000000010c */
[----:B------:R-:W-:-:S08]  /*0c90*/  DFMA R14, R14, R14, R14 ;  /* 0x0000000e0e0e722b */ /* 0x000fd0000000000e */
[----:B------:R-:W-:-:S08]  /*0ca0*/  DFMA R14, R12, R14, R12 ;  /* 0x0000000e0c0e722b */ /* 0x000fd0000000000c */
[----:B------:R-:W-:-:S08]  /*0cb0*/  DFMA R16, -R2, R14, 1 ;  /* 0x3ff000000210742b */ /* 0x000fd0000000010e */
[----:B------:R-:W-:Y:S01]  /*0cc0*/  DFMA R14, R14, R16, R14 ;  /* 0x000000100e0e722b */ /* 0x000fe2000000000e */
[----:B------:R-:W-:Y:S10]  /*0cd0*/  @P0 BRA `(.L_x_10) ;  /* 0x0000000000100947 */ /* 0x000ff40003800000 */
[----:B------:R-:W-:Y:S02]  /*0ce0*/  LOP3.LUT R7, R3, 0x7fffffff, RZ, 0xc0, !PT ;  /* 0x7fffffff03077812 */ /* 0x000fe400078ec0ff */
[----:B------:R-:W-:-:S03]  /*0cf0*/  MOV R12, 0xd20 ;  /* 0x00000d20000c7802 */ /* 0x000fc60000000f00 */
[----:B------:R-:W-:-:S07]  /*0d00*/  VIADD R7, R7, 0xfff00000 ;  /* 0xfff0000007077836 */ /* 0x000fce0000000000 */
[----:B------:R-:W-:Y:S05]  /*0d10*/  CALL.REL.NOINC `($__internal_0_$__cuda_sm20_dblrcp_rn_slowpath_v3) ;  /* 0xfffffffc00307944 */ /* 0x000fea0003c3ffff */
.L_x_10:
[----:B------:R-:W-:Y:S02]  /*0d20*/  MOV R7, 0x0 ;  /* 0x0000000000077802 */ /* 0x000fe40000000f00 */
[----:B------:R-:W-:Y:S02]  /*0d30*/  MOV R20, R14 ;  /* 0x0000000e00147202 */ /* 0x000fe40000000f00 */
[----:B------:R-:W-:Y:S01]  /*0d40*/  MOV R21, R15 ;  /* 0x0000000f00157202 */ /* 0x000fe20000000f00 */
[----:B------:R-:W-:Y:S06]  /*0d50*/  RET.REL.NODEC R6 `(_Z4sradfiilPiS_S_S_PfS0_S0_S0_fS0_S0_) ;  /* 0xfffffff006a87950 */ /* 0x000fec0003c3ffff */
.L_x_11:
        /* <DEDUP_REMOVED lines=10> */
.L_x_36:


//--------------------- .text._Z6reduceliiPfS_    --------------------------
	.section	.text._Z6reduceliiPfS_,"ax",@progbits
	.align	128
.text._Z6reduceliiPfS_:
        .type           _Z6reduceliiPfS_,@function
        .size           _Z6reduceliiPfS_,(.L_x_39 - _Z6reduceliiPfS_)
        .other          _Z6reduceliiPfS_,@"STO_CUDA_ENTRY STV_DEFAULT"
_Z6reduceliiPfS_:
[----:B------:R-:W-:Y:S01]  /*0000*/  LDC R1, c[0x0][0x37c] ;  /* 0x0000df00ff017b82 */ /* 0x000fe20000000800 */
[----:B------:R-:W0:Y:S07]  /*0010*/  S2R R0, SR_CTAID.X ;  /* 0x0000000000007919 */ /* 0x000e2e0000002500 */
[----:B------:R-:W1:Y:S01]  /*0020*/  LDC R13, c[0x0][0x388] ;  /* 0x0000e200ff0d7b82 */ /* 0x000e620000000800 */
[----:B------:R-:W2:Y:S01]  /*0030*/  LDCU.64 UR8, c[0x0][0x358] ;  /* 0x00006b00ff0877ac */ /* 0x000ea20008000a00 */
[----:B------:R-:W3:Y:S06]  /*0040*/  S2R R5, SR_TID.X ;  /* 0x0000000000057919 */ /* 0x000eec0000002100 */
[----:B------:R-:W4:Y:S08]  /*0050*/  LDC.64 R2, c[0x0][0x390] ;  /* 0x0000e400ff027b82 */ /* 0x000f300000000a00 */
[----:B------:R-:W5:Y:S01]  /*0060*/  LDC.64 R6, c[0x0][0x398] ;  /* 0x0000e600ff067b82 */ /* 0x000f620000000a00 */
[----:B0-----:R-:W-:-:S02]  /*0070*/  LOP3.LUT R0, R0, 0xffff, RZ, 0xc0, !PT ;  /* 0x0000ffff00007812 */ /* 0x001fc400078ec0ff */
[----:B---3--:R-:W-:-:S05]  /*0080*/  LOP3.LUT R5, R5, 0xffff, RZ, 0xc0, !PT ;  /* 0x0000ffff05057812 */ /* 0x008fca00078ec0ff */
[----:B------:R-:W-:-:S05]  /*0090*/  IMAD R4, R0, 0x200, R5 ;  /* 0x0000020000047824 */ /* 0x000fca00078e0205 */
[----:B-1----:R-:W-:-:S13]  /*00a0*/  ISETP.GE.AND P0, PT, R4, R13, PT ;  /* 0x0000000d0400720c */ /* 0x002fda0003f06270 */
[----:B------:R-:W0:Y:S02]  /*00b0*/  @!P0 LDC R9, c[0x0][0x38c] ;  /* 0x0000e300ff098b82 */ /* 0x000e240000000800 */
[----:B0-----:R-:W-:-:S04]  /*00c0*/  @!P0 IMAD R9, R4, R9, RZ ;  /* 0x0000000904098224 */ /* 0x001fc800078e02ff */
[----:B----4-:R-:W-:-:S04]  /*00d0*/  @!P0 IMAD.WIDE R2, R9, 0x4, R2 ;  /* 0x0000000409028825 */ /* 0x010fc800078e0202 */
[----:B-----5:R-:W-:Y:S02]  /*00e0*/  @!P0 IMAD.WIDE R6, R9, 0x4, R6 ;  /* 0x0000000409068825 */ /* 0x020fe400078e0206 */
[----:B--2---:R0:W2:Y:S04]  /*00f0*/  @!P0 LDG.E R2, desc[UR8][R2.64] ;  /* 0x0000000802028981 */ /* 0x0040a8000c1e1900 */
[----:B------:R-:W3:Y:S01]  /*0100*/  @!P0 LDG.E R6, desc[UR8][R6.64] ;  /* 0x0000000806068981 */ /* 0x000ee2000c1e1900 */
[----:B------:R-:W1:Y:S01]  /*0110*/  S2UR UR6, SR_CgaCtaId ;  /* 0x00000000000679c3 */ /* 0x000e620000008800 */
[----:B------:R-:W-:Y:S02]  /*0120*/  UMOV UR4, 0x400 ;  /* 0x0000040000047882 */ /* 0x000fe40000000000 */
[----:B------:R-:W-:-:S05]  /*0130*/  UIADD3 UR5, UPT, UPT, UR4, 0x800, URZ ;  /* 0x0000080004057890 */ /* 0x000fca000fffe0ff */
[----:B------:R-:W4:Y:S01]  /*0140*/  LDC R4, c[0x0][0x370] ;  /* 0x0000dc00ff047b82 */ /* 0x000f220000000800 */
[----:B-1----:R-:W-:Y:S02]  /*0150*/  ULEA UR4, UR6, UR4, 0x18 ;  /* 0x0000000406047291 */ /* 0x002fe4000f8ec0ff */
[----:B------:R-:W-:-:S04]  /*0160*/  ULEA UR5, UR6, UR5, 0x18 ;  /* 0x0000000506057291 */ /* 0x000fc8000f8ec0ff */
[C---:B------:R-:W-:Y:S02]  /*0170*/  @!P0 LEA R9, R5.reuse, UR4, 0x2 ;  /* 0x0000000405098c11 */ /* 0x040fe4000f8e10ff */
[----:B----4-:R-:W-:Y:S02]  /*0180*/  LOP3.LUT R4, R4, 0xffff, RZ, 0xc0, !PT ;  /* 0x0000ffff04047812 */ /* 0x010fe400078ec0ff */
[----:B------:R-:W-:-:S03]  /*0190*/  @!P0 LEA R11, R5, UR5, 0x2 ;  /* 0x00000005050b8c11 */ /* 0x000fc6000f8e10ff */
[----:B0-----:R-:W-:Y:S01]  /*01a0*/  IMAD R3, R4, -0x200, R13 ;  /* 0xfffffe0004037824 */ /* 0x001fe200078e020d */
[----:B--2---:R0:W-:Y:S04]  /*01b0*/  @!P0 STS [R9], R2 ;  /* 0x0000000209008388 */ /* 0x0041e80000000800 */
[----:B---3--:R0:W-:Y:S01]  /*01c0*/  @!P0 STS [R11], R6 ;  /* 0x000000060b008388 */ /* 0x0081e20000000800 */
[----:B------:R-:W-:-:S13]  /*01d0*/  ISETP.NE.AND P0, PT, R3, RZ, PT ;  /* 0x000000ff0300720c */ /* 0x000fda0003f05270 */
[----:B0-----:R-:W-:Y:S05]  /*01e0*/  @P0 BRA `(.L_x_12) ;  /* 0x00000004000c0947 */ /* 0x001fea0003800000 */
[----:B------:R-:W-:Y:S02]  /*01f0*/  VIADD R10, R5, 0x1 ;  /* 0x00000001050a7836 */ /* 0x000fe40000000000 */
[----:B------:R-:W-:-:S03]  /*0200*/  IMAD.MOV.U32 R2, RZ, RZ, 0x2 ;  /* 0x00000002ff027424 */ /* 0x000fc600078e00ff */
[----:B------:R-:W-:-:S07]  /*0210*/  IABS R3, R10 ;  /* 0x0000000a00037213 */ /* 0x000fce0000000000 */
.L_x_15:
[-C--:B------:R-:W-:Y:S01]  /*0220*/  IABS R9, R2.reuse ;  /* 0x0000000200097213 */ /* 0x080fe20000000000 */
[----:B------:R-:W-:Y:S01]  /*0230*/  BSSY.RECONVERGENT B0, `(.L_x_13) ;  /* 0x0000029000007945 */ /* 0x000fe20003800200 */
[----:B------:R-:W-:Y:S02]  /*0240*/  IABS R12, R2 ;  /* 0x00000002000c7213 */ /* 0x000fe40000000000 */
[----:B0-----:R-:W0:Y:S01]  /*0250*/  I2F.RP R4, R9 ;  /* 0x0000000900047306 */ /* 0x001e220000209400 */
[----:B------:R-:W-:-:S07]  /*0260*/  ISETP.GE.AND P2, PT, R10, RZ, PT ;  /* 0x000000ff0a00720c */ /* 0x000fce0003f46270 */
[----:B0-----:R-:W0:Y:S02]  /*0270*/  MUFU.RCP R4, R4 ;  /* 0x0000000400047308 */ /* 0x001e240000001000 */
[----:B0-----:R-:W-:Y:S01]  /*0280*/  VIADD R6, R4, 0xffffffe ;  /* 0x0ffffffe04067836 */ /* 0x001fe20000000000 */
[----:B------:R-:W-:-:S05]  /*0290*/  IABS R4, R10 ;  /* 0x0000000a00047213 */ /* 0x000fca0000000000 */
[----:B------:R0:W1:Y:S02]  /*02a0*/  F2I.FTZ.U32.TRUNC.NTZ R7, R6 ;  /* 0x0000000600077305 */ /* 0x000064000021f000 */
[----:B0-----:R-:W-:Y:S02]  /*02b0*/  HFMA2 R6, -RZ, RZ, 0, 0 ;  /* 0x00000000ff067431 */ /* 0x001fe400000001ff */
[----:B-1----:R-:W-:-:S04]  /*02c0*/  IMAD.MOV R8, RZ, RZ, -R7 ;  /* 0x000000ffff087224 */ /* 0x002fc800078e0a07 */
[----:B------:R-:W-:-:S04]  /*02d0*/  IMAD R11, R8, R9, RZ ;  /* 0x00000009080b7224 */ /* 0x000fc800078e02ff */
[----:B------:R-:W-:-:S04]  /*02e0*/  IMAD.HI.U32 R8, R7, R11, R6 ;  /* 0x0000000b07087227 */ /* 0x000fc800078e0006 */
[----:B------:R-:W-:Y:S02]  /*02f0*/  IMAD.MOV R7, RZ, RZ, -R12 ;  /* 0x000000ffff077224 */ /* 0x000fe400078e0a0c */
[----:B------:R-:W-:-:S04]  /*0300*/  IMAD.HI.U32 R8, R8, R3, RZ ;  /* 0x0000000308087227 */ /* 0x000fc800078e00ff */
[----:B------:R-:W-:-:S05]  /*0310*/  IMAD R8, R8, R7, R4 ;  /* 0x0000000708087224 */ /* 0x000fca00078e0204 */
[----:B------:R-:W-:-:S13]  /*0320*/  ISETP.GT.U32.AND P0, PT, R9, R8, PT ;  /* 0x000000080900720c */ /* 0x000fda0003f04070 */
[----:B------:R-:W-:Y:S01]  /*0330*/  @!P0 IMAD.IADD R8, R8, 0x1, -R9 ;  /* 0x0000000108088824 */ /* 0x000fe200078e0a09 */
[----:B------:R-:W-:-:S04]  /*0340*/  ISETP.NE.AND P0, PT, R2, RZ, PT ;  /* 0x000000ff0200720c */ /* 0x000fc80003f05270 */
[----:B------:R-:W-:-:S13]  /*0350*/  ISETP.GT.U32.AND P1, PT, R9, R8, PT ;  /* 0x000000080900720c */ /* 0x000fda0003f24070 */
[----:B------:R-:W-:-:S04]  /*0360*/  @!P1 IMAD.IADD R8, R8, 0x1, -R9 ;  /* 0x0000000108089824 */ /* 0x000fc800078e0a09 */
[----:B------:R-:W-:Y:S01]  /*0370*/  @!P2 IMAD.MOV R8, RZ, RZ, -R8 ;  /* 0x000000ffff08a224 */ /* 0x000fe200078e0a08 */
[----:B------:R-:W-:-:S04]  /*0380*/  @!P0 LOP3.LUT R8, RZ, R2, RZ, 0x33, !PT ;  /* 0x00000002ff088212 */ /* 0x000fc800078e33ff */
[----:B------:R-:W-:-:S13]  /*0390*/  ISETP.NE.AND P0, PT, R8, RZ, PT ;  /* 0x000000ff0800720c */ /* 0x000fda0003f05270 */
[----:B------:R-:W-:Y:S05]  /*03a0*/  @P0 BRA `(.L_x_14) ;  /* 0x0000000000440947 */ /* 0x000fea0003800000 */
[--C-:B------:R-:W-:Y:S02]  /*03b0*/  SHF.R.S32.HI R4, RZ, 0x1f, R2.reuse ;  /* 0x0000001fff047819 */ /* 0x100fe40000011402 */
[C---:B------:R-:W-:Y:S02]  /*03c0*/  LEA R11, R5.reuse, UR4, 0x2 ;  /* 0x00000004050b7c11 */ /* 0x040fe4000f8e10ff */
[----:B------:R-:W-:Y:S02]  /*03d0*/  LOP3.LUT R7, R4, 0x1, RZ, 0xc0, !PT ;  /* 0x0000000104077812 */ /* 0x000fe400078ec0ff */
[----:B------:R-:W-:Y:S01]  /*03e0*/  LEA R13, R5, UR5, 0x2 ;  /* 0x00000005050d7c11 */ /* 0x000fe2000f8e10ff */
[----:B------:R-:W-:Y:S02]  /*03f0*/  LDS R6, [R11] ;  /* 0x000000000b067984 */ /* 0x000fe40000000800 */
[----:B------:R-:W-:-:S05]  /*0400*/  IMAD.IADD R7, R7, 0x1, R2 ;  /* 0x0000000107077824 */ /* 0x000fca00078e0202 */
[----:B------:R-:W-:-:S04]  /*0410*/  SHF.R.S32.HI R4, RZ, 0x1, R7 ;  /* 0x00000001ff047819 */ /* 0x000fc80000011407 */
[----:B------:R-:W-:-:S04]  /*0420*/  IADD3 R4, PT, PT, R5, -R4, RZ ;  /* 0x8000000405047210 */ /* 0x000fc80007ffe0ff */
[C---:B------:R-:W-:Y:S02]  /*0430*/  LEA R7, R4.reuse, UR4, 0x2 ;  /* 0x0000000404077c11 */ /* 0x040fe4000f8e10ff */
[----:B------:R-:W-:-:S04]  /*0440*/  LEA R8, R4, UR5, 0x2 ;  /* 0x0000000504087c11 */ /* 0x000fc8000f8e10ff */
[----:B------:R-:W0:Y:S02]  /*0450*/  LDS R7, [R7] ;  /* 0x0000000007077984 */ /* 0x000e240000000800 */
[----:B0-----:R-:W-:-:S05]  /*0460*/  FADD.FTZ R6, R6, R7 ;  /* 0x0000000706067221 */ /* 0x001fca0000010000 */
[----:B------:R-:W-:Y:S04]  /*0470*/  STS [R11], R6 ;  /* 0x000000060b007388 */ /* 0x000fe80000000800 */
[----:B------:R-:W-:Y:S04]  /*0480*/  LDS R9, [R8] ;  /* 0x0000000008097984 */ /* 0x000fe80000000800 */
[----:B------:R-:W0:Y:S02]  /*0490*/  LDS R4, [R13] ;  /* 0x000000000d047984 */ /* 0x000e240000000800 */
[----:B0-----:R-:W-:-:S05]  /*04a0*/  FADD.FTZ R4, R4, R9 ;  /* 0x0000000904047221 */ /* 0x001fca0000010000 */
[----:B------:R0:W-:Y:S02]  /*04b0*/  STS [R13], R4 ;  /* 0x000000040d007388 */ /* 0x0001e40000000800 */
.L_x_14:
[----:B------:R-:W-:Y:S05]  /*04c0*/  BSYNC.RECONVERGENT B0 ;  /* 0x0000000000007941 */ /* 0x000fea0003800200 */
.L_x_13:
[----:B------:R-:W-:Y:S01]  /*04d0*/  IMAD.SHL.U32 R2, R2, 0x2, RZ ;  /* 0x0000000202027824 */ /* 0x000fe200078e00ff */
[----:B------:R-:W-:Y:S04]  /*04e0*/  BAR.SYNC.DEFER_BLOCKING 0x0 ;  /* 0x0000000000007b1d */ /* 0x000fe80000010000 */
[----:B------:R-:W-:-:S13]  /*04f0*/  ISETP.GT.AND P0, PT, R2, 0x200, PT ;  /* 0x000002000200780c */ /* 0x000fda0003f04270 */
[----:B------:R-:W-:Y:S05]  /*0500*/  @!P0 BRA `(.L_x_15) ;  /* 0xfffffffc00448947 */ /* 0x000fea000383ffff */
[----:B------:R-:W-:-:S13]  /*0510*/  ISETP.NE.AND P0, PT, R5, 0x1ff, PT ;  /* 0x000001ff0500780c */ /* 0x000fda0003f05270 */
[----:B------:R-:W-:Y:S05]  /*0520*/  @P0 EXIT ;  /* 0x000000000000094d */ /* 0x000fea0003800000 */
[----:B------:R-:W-:Y:S01]  /*0530*/  UMOV UR6, 0x4 ;  /* 0x0000000400067882 */ /* 0x000fe20000000000 */
[----:B------:R-:W1:Y:S01]  /*0540*/  LDC.64 R2, c[0x0][0x390] ;  /* 0x0000e400ff027b82 */ /* 0x000e620000000a00 */
[----:B------:R-:W-:Y:S02]  /*0550*/  UIMAD UR7, UR6, 0x1ff, UR4 ;  /* 0x000001ff060778a4 */ /* 0x000fe4000f8e0204 */
[----:B------:R-:W-:-:S05]  /*0560*/  UIMAD UR6, UR6, 0x1ff, UR5 ;  /* 0x000001ff060678a4 */ /* 0x000fca000f8e0205 */
[----:B0-----:R-:W0:Y:S02]  /*0570*/  LDC.64 R4, c[0x0][0x398] ;  /* 0x0000e600ff047b82 */ /* 0x001e240000000a00 */
[----:B------:R-:W2:Y:S04]  /*0580*/  LDS R9, [UR7] ;  /* 0x00000007ff097984 */ /* 0x000ea80008000800 */
[----:B------:R-:W3:Y:S01]  /*0590*/  LDS R11, [UR6] ;  /* 0x00000006ff0b7984 */ /* 0x000ee20008000800 */
[----:B------:R-:W4:Y:S02]  /*05a0*/  LDCU UR6, c[0x0][0x38c] ;  /* 0x00007180ff0677ac */ /* 0x000f240008000800 */
[----:B----4-:R-:W-:-:S04]  /*05b0*/  IMAD R0, R0, UR6, RZ ;  /* 0x0000000600007c24 */ /* 0x010fc8000f8e02ff */
[----:B------:R-:W-:-:S04]  /*05c0*/  IMAD.SHL.U32 R7, R0, 0x200, RZ ;  /* 0x0000020000077824 */ /* 0x000fc800078e00ff */
[----:B-1----:R-:W-:-:S04]  /*05d0*/  IMAD.WIDE R2, R7, 0x4, R2 ;  /* 0x0000000407027825 */ /* 0x002fc800078e0202 */
[----:B0-----:R-:W-:Y:S01]  /*05e0*/  IMAD.WIDE R4, R7, 0x4, R4 ;  /* 0x0000000407047825 */ /* 0x001fe200078e0204 */
[----:B--2---:R-:W-:Y:S04]  /*05f0*/  STG.E desc[UR8][R2.64], R9 ;  /* 0x0000000902007986 */ /* 0x004fe8000c101908 */
[----:B---3--:R-:W-:Y:S01]  /*0600*/  STG.E desc[UR8][R4.64], R11 ;  /* 0x0000000b04007986 */ /* 0x008fe2000c101908 */
[----:B------:R-:W-:Y:S05]  /*0610*/  EXIT ;  /* 0x000000000000794d */ /* 0x000fea0003800000 */
.L_x_12:
[----:B------:R-:W-:-:S05]  /*0620*/  VIADD R7, R4, 0xffffffff ;  /* 0xffffffff04077836 */ /* 0x000fca0000000000 */
[----:B------:R-:W-:-:S13]  /*0630*/  ISETP.NE.U32.AND P0, PT, R0, R7, PT ;  /* 0x000000070000720c */ /* 0x000fda0003f05070 */
[----:B------:R-:W-:Y:S05]  /*0640*/  @!P0 BRA `(.L_x_16) ;  /* 0x00000004000c8947 */ /* 0x000fea0003800000 */
[----:B------:R-:W-:Y:S02]  /*0650*/  VIADD R10, R5, 0x1 ;  /* 0x00000001050a7836 */ /* 0x000fe40000000000 */
[----:B------:R-:W-:-:S03]  /*0660*/  IMAD.MOV.U32 R2, RZ, RZ, 0x2 ;  /* 0x00000002ff027424 */ /* 0x000fc600078e00ff */
[----:B------:R-:W-:-:S07]  /*0670*/  IABS R3, R10 ;  /* 0x0000000a00037213 */ /* 0x000fce0000000000 */
.L_x_19:
[-C--:B------:R-:W-:Y:S01]  /*0680*/  IABS R9, R2.reuse ;  /* 0x0000000200097213 */ /* 0x080fe20000000000 */
[----:B------:R-:W-:Y:S01]  /*0690*/  BSSY.RECONVERGENT B0, `(.L_x_17) ;  /* 0x0000029000007945 */ /* 0x000fe20003800200 */
[----:B------:R-:W-:Y:S02]  /*06a0*/  IABS R12, R2 ;  /* 0x00000002000c7213 */ /* 0x000fe40000000000 */
[----:B0-----:R-:W0:Y:S01]  /*06b0*/  I2F.RP R4, R9 ;  /* 0x0000000900047306 */ /* 0x001e220000209400 */
[----:B------:R-:W-:-:S07]  /*06c0*/  ISETP.GE.AND P2, PT, R10, RZ, PT ;  /* 0x000000ff0a00720c */ /* 0x000fce0003f46270 */
[----:B0-----:R-:W0:Y:S02]  /*06d0*/  MUFU.RCP R4, R4 ;  /* 0x0000000400047308 */ /* 0x001e240000001000 */
[----:B0-----:R-:W-:Y:S02]  /*06e0*/  IADD3 R6, PT, PT, R4, 0xffffffe, RZ ;  /* 0x0ffffffe04067810 */ /* 0x001fe40007ffe0ff */
[----:B------:R-:W-:-:S04]  /*06f0*/  IABS R4, R10 ;  /* 0x0000000a00047213 */ /* 0x000fc80000000000 */
[----:B------:R0:W1:Y:S02]  /*0700*/  F2I.FTZ.U32.TRUNC.NTZ R7, R6 ;  /* 0x0000000600077305 */ /* 0x000064000021f000 */
[----:B0-----:R-:W-:Y:S02]  /*0710*/  IMAD.MOV.U32 R6, RZ, RZ, RZ ;  /* 0x000000ffff067224 */ /* 0x001fe400078e00ff */
        /* <DEDUP_REMOVED lines=10> */
[----:B------:R-:W-:-:S05]  /*07c0*/  @!P1 IMAD.IADD R8, R8, 0x1, -R9 ;  /* 0x0000000108089824 */ /* 0x000fca00078e0a09 */
[----:B------:R-:W-:Y:S02]  /*07d0*/  @!P2 IADD3 R8, PT, PT, -R8, RZ, RZ ;  /* 0x000000ff0808a210 */ /* 0x000fe40007ffe1ff */
        /* <DEDUP_REMOVED lines=9> */
[----:B------:R-:W-:-:S05]  /*0870*/  SHF.R.S32.HI R4, RZ, 0x1, R7 ;  /* 0x00000001ff047819 */ /* 0x000fca0000011407 */
[----:B------:R-:W-:-:S05]  /*0880*/  IMAD.IADD R4, R5, 0x1, -R4 ;  /* 0x0000000105047824 */ /* 0x000fca00078e0a04 */
        /* <DEDUP_REMOVED lines=9> */
.L_x_18:
[----:B------:R-:W-:Y:S05]  /*0920*/  BSYNC.RECONVERGENT B0 ;  /* 0x0000000000007941 */ /* 0x000fea0003800200 */
.L_x_17:
        /* <DEDUP_REMOVED lines=21> */
.L_x_16:
[----:B------:R-:W-:Y:S01]  /*0a80*/  IADD3 R4, PT, PT, R3, 0x200, RZ ;  /* 0x0000020003047810 */ /* 0x000fe20007ffe0ff */
[----:B------:R-:W-:Y:S02]  /*0a90*/  IMAD.MOV.U32 R7, RZ, RZ, 0x2 ;  /* 0x00000002ff077424 */ /* 0x000fe400078e00ff */
[----:B------:R-:W-:-:S07]  /*0aa0*/  IMAD.MOV.U32 R2, RZ, RZ, RZ ;  /* 0x000000ffff027224 */ /* 0x000fce00078e00ff */
.L_x_20:
[----:B------:R-:W-:-:S04]  /*0ab0*/  ISETP.GE.AND P0, PT, R4, R7, PT ;  /* 0x000000070400720c */ /* 0x000fc80003f06270 */
[C---:B------:R-:W-:Y:S01]  /*0ac0*/  SEL R2, R7.reuse, R2, P0 ;  /* 0x0000000207027207 */ /* 0x040fe20000000000 */
[----:B------:R-:W-:-:S05]  /*0ad0*/  IMAD.SHL.U32 R7, R7, 0x2, RZ ;  /* 0x0000000207077824 */ /* 0x000fca00078e00ff */
[----:B------:R-:W-:-:S13]  /*0ae0*/  ISETP.GT.AND P0, PT, R7, 0x200, PT ;  /* 0x000002000700780c */ /* 0x000fda0003f04270 */
[----:B------:R-:W-:Y:S05]  /*0af0*/  @!P0 BRA `(.L_x_20) ;  /* 0xfffffffc00ec8947 */ /* 0x000fea000383ffff */
[----:B------:R-:W-:-:S13]  /*0b00*/  ISETP.GE.AND P0, PT, R2, 0x2, PT ;  /* 0x000000020200780c */ /* 0x000fda0003f06270 */
[----:B------:R-:W-:Y:S05]  /*0b10*/  @!P0 BRA `(.L_x_21) ;  /* 0x0000000000d08947 */ /* 0x000fea0003800000 */
[----:B------:R-:W-:Y:S02]  /*0b20*/  VIADD R12, R5, 0x1 ;  /* 0x00000001050c7836 */ /* 0x000fe40000000000 */
[----:B------:R-:W-:-:S03]  /*0b30*/  HFMA2 R7, -RZ, RZ, 0, 1.1920928955078125e-07 ;  /* 0x00000002ff077431 */ /* 0x000fc600000001ff */
[----:B------:R-:W-:-:S07]  /*0b40*/  IABS R4, R12 ;  /* 0x0000000c00047213 */ /* 0x000fce0000000000 */
.L_x_24:
[-C--:B------:R-:W-:Y:S01]  /*0b50*/  IABS R10, R7.reuse ;  /* 0x00000007000a7213 */ /* 0x080fe20000000000 */
[----:B------:R-:W-:Y:S01]  /*0b60*/  BSSY.RECONVERGENT B0, `(.L_x_22) ;  /* 0x000002b000007945 */ /* 0x000fe20003800200 */
[----:B------:R-:W-:Y:S02]  /*0b70*/  IABS R13, R7 ;  /* 0x00000007000d7213 */ /* 0x000fe40000000000 */
[----:B0-----:R-:W0:Y:S01]  /*0b80*/  I2F.RP R6, R10 ;  /* 0x0000000a00067306 */ /* 0x001e220000209400 */
[----:B------:R-:W-:Y:S02]  /*0b90*/  IABS R14, R12 ;  /* 0x0000000c000e7213 */ /* 0x000fe40000000000 */
[----:B------:R-:W-:-:S05]  /*0ba0*/  ISETP.GE.AND P2, PT, R12, RZ, PT ;  /* 0x000000ff0c00720c */ /* 0x000fca0003f46270 */
[----:B0-----:R-:W0:Y:S02]  /*0bb0*/  MUFU.RCP R6, R6 ;  /* 0x0000000600067308 */ /* 0x001e240000001000 */
[----:B0-----:R-:W-:Y:S02]  /*0bc0*/  VIADD R8, R6, 0xffffffe ;  /* 0x0ffffffe06087836 */ /* 0x001fe40000000000 */
[----:B------:R-:W-:-:S04]  /*0bd0*/  IMAD.MOV R6, RZ, RZ, -R13 ;  /* 0x000000ffff067224 */ /* 0x000fc800078e0a0d */
[----:B------:R0:W1:Y:S02]  /*0be0*/  F2I.FTZ.U32.TRUNC.NTZ R9, R8 ;  /* 0x0000000800097305 */ /* 0x000064000021f000 */
[----:B0-----:R-:W-:Y:S02]  /*0bf0*/  IMAD.MOV.U32 R8, RZ, RZ, RZ ;  /* 0x000000ffff087224 */ /* 0x001fe400078e00ff */
[----:B-1----:R-:W-:-:S04]  /*0c00*/  IMAD.MOV R11, RZ, RZ, -R9 ;  /* 0x000000ffff0b7224 */ /* 0x002fc800078e0a09 */
[----:B------:R-:W-:-:S04]  /*0c10*/  IMAD R11, R11, R10, RZ ;  /* 0x0000000a0b0b7224 */ /* 0x000fc800078e02ff */
[----:B------:R-:W-:Y:S01]  /*0c20*/  IMAD.HI.U32 R9, R9, R11, R8 ;  /* 0x0000000b09097227 */ /* 0x000fe200078e0008 */
[----:B------:R-:W-:-:S05]  /*0c30*/  MOV R11, R14 ;  /* 0x0000000e000b7202 */ /* 0x000fca0000000f00 */
        /* <DEDUP_REMOVED lines=9> */
[----:B------:R-:W-:-:S04]  /*0cd0*/  ISETP.NE.AND P0, PT, R9, RZ, PT ;  /* 0x000000ff0900720c */ /* 0x000fc80003f05270 */
[----:B------:R-:W-:-:S13]  /*0ce0*/  ISETP.GE.OR P0, PT, R5, R2, P0 ;  /* 0x000000020500720c */ /* 0x000fda0000706670 */
        /* <DEDUP_REMOVED lines=18> */
.L_x_23:
[----:B------:R-:W-:Y:S05]  /*0e10*/  BSYNC.RECONVERGENT B0 ;  /* 0x0000000000007941 */ /* 0x000fea0003800200 */
.L_x_22:
[----:B------:R-:W-:Y:S01]  /*0e20*/  IMAD.SHL.U32 R7, R7, 0x2, RZ ;  /* 0x0000000207077824 */ /* 0x000fe200078e00ff */
[----:B------:R-:W-:Y:S04]  /*0e30*/  BAR.SYNC.DEFER_BLOCKING 0x0 ;  /* 0x0000000000007b1d */ /* 0x000fe80000010000 */
[----:B------:R-:W-:-:S13]  /*0e40*/  ISETP.GT.AND P0, PT, R7, R2, PT ;  /* 0x000000020700720c */ /* 0x000fda0003f04270 */
[----:B------:R-:W-:Y:S05]  /*0e50*/  @!P0 BRA `(.L_x_24) ;  /* 0xfffffffc003c8947 */ /* 0x000fea000383ffff */
.L_x_21:
[----:B------:R-:W-:-:S05]  /*0e60*/  VIADD R4, R2, 0xffffffff ;  /* 0xffffffff02047836 */ /* 0x000fca0000000000 */
[----:B------:R-:W-:-:S13]  /*0e70*/  ISETP.NE.AND P0, PT, R5, R4, PT ;  /* 0x000000040500720c */ /* 0x000fda0003f05270 */
[----:B------:R-:W-:Y:S05]  /*0e80*/  @P0 EXIT ;  /* 0x000000000000094d */ /* 0x000fea0003800000 */
[C---:B------:R-:W-:Y:S02]  /*0e90*/  IMAD R13, R0.reuse, 0x200, R3 ;  /* 0x00000200000d7824 */ /* 0x040fe400078e0203 */
[----:B------:R-:W-:-:S03]  /*0ea0*/  IMAD R2, R0, 0x200, R2 ;  /* 0x0000020000027824 */ /* 0x000fc600078e0202 */
[----:B------:R-:W-:-:S04]  /*0eb0*/  IADD3 R3, PT, PT, R13, 0x200, RZ ;  /* 0x000002000d037810 */ /* 0x000fc80007ffe0ff */
[----:B------:R-:W-:-:S13]  /*0ec0*/  ISETP.GT.AND P0, PT, R3, R2, PT ;  /* 0x000000020300720c */ /* 0x000fda0003f04270 */
[----:B------:R-:W-:Y:S05]  /*0ed0*/  @!P0 BRA `(.L_x_25) ;  /* 0x0000000400508947 */ /* 0x000fea0003800000 */
[C---:B------:R-:W-:Y:S01]  /*0ee0*/  LEA R4, R5.reuse, UR4, 0x2 ;  /* 0x0000000405047c11 */ /* 0x040fe2000f8e10ff */
[----:B------:R-:W1:Y:S01]  /*0ef0*/  LDC.64 R8, c[0x0][0x390] ;  /* 0x0000e400ff087b82 */ /* 0x000e620000000a00 */
[----:B------:R-:W-:Y:S02]  /*0f00*/  LEA R5, R5, UR5, 0x2 ;  /* 0x0000000505057c11 */ /* 0x000fe4000f8e10ff */
[C---:B------:R-:W-:Y:S01]  /*0f10*/  ISETP.GE.AND P0, PT, R2.reuse, R3, PT ;  /* 0x000000030200720c */ /* 0x040fe20003f06270 */
[----:B------:R2:W3:Y:S04]  /*0f20*/  LDS R7, [R4] ;  /* 0x0000000004077984 */ /* 0x0004e80000000800 */
[----:B0-----:R2:W0:Y:S01]  /*0f30*/  LDS R6, [R5] ;  /* 0x0000000005067984 */ /* 0x0014220000000800 */
[----:B------:R-:W4:Y:S01]  /*0f40*/  LDC.64 R10, c[0x0][0x398] ;  /* 0x0000e600ff0a7b82 */ /* 0x000f220000000a00 */
[----:B-1----:R-:W-:-:S04]  /*0f50*/  IMAD.WIDE R8, R2, 0x4, R8 ;  /* 0x0000000402087825 */ /* 0x002fc800078e0208 */
[----:B----4-:R-:W-:Y:S02]  /*0f60*/  IMAD.WIDE R10, R2, 0x4, R10 ;  /* 0x00000004020a7825 */ /* 0x010fe400078e020a */
[----:B0-23--:R-:W-:Y:S05]  /*0f70*/  @P0 BRA `(.L_x_26) ;  /* 0x0000000000f00947 */ /* 0x00dfea0003800000 */
[----:B------:R-:W-:Y:S01]  /*0f80*/  IMAD.IADD R12, R3, 0x1, -R2 ;  /* 0x00000001030c7824 */ /* 0x000fe200078e0a02 */
[----:B------:R-:W-:-:S04]  /*0f90*/  PLOP3.LUT P0, PT, PT, PT, PT, 0x80, 0x8 ;  /* 0x000000000008781c */ /* 0x000fc80003f0f070 */
[----:B------:R-:W-:-:S13]  /*0fa0*/  ISETP.GT.AND P1, PT, R12, 0x3, PT ;  /* 0x000000030c00780c */ /* 0x000fda0003f24270 */
[----:B------:R-:W-:Y:S05]  /*0fb0*/  @!P1 BRA `(.L_x_27) ;  /* 0x0000000000849947 */ /* 0x000fea0003800000 */
[----:B------:R-:W-:Y:S01]  /*0fc0*/  PLOP3.LUT P0, PT, PT, PT, PT, 0x8, 0x80 ;  /* 0x000000000080781c */ /* 0x000fe20003f0e170 */
[----:B------:R-:W-:-:S12]  /*0fd0*/  VIADD R13, R13, 0x1fd ;  /* 0x000001fd0d0d7836 */ /* 0x000fd80000000000 */
.L_x_28:
[----:B0-----:R-:W2:Y:S04]  /*0fe0*/  LDG.E R12, desc[UR8][R8.64] ;  /* 0x00000008080c7981 */ /* 0x001ea8000c1e1900 */
[----:B------:R-:W3:Y:S04]  /*0ff0*/  LDG.E R17, desc[UR8][R10.64] ;  /* 0x000000080a117981 */ /* 0x000ee8000c1e1900 */
[----:B------:R-:W4:Y:S04]  /*1000*/  LDG.E R14, desc[UR8][R8.64+0x4] ;  /* 0x00000408080e7981 */ /* 0x000f28000c1e1900 */
[----:B------:R-:W5:Y:S04]  /*1010*/  LDG.E R19, desc[UR8][R10.64+0x4] ;  /* 0x000004080a137981 */ /* 0x000f68000c1e1900 */
[----:B------:R-:W5:Y:S04]  /*1020*/  LDG.E R16, desc[UR8][R8.64+0x8] ;  /* 0x0000080808107981 */ /* 0x000f68000c1e1900 */
[----:B------:R-:W5:Y:S04]  /*1030*/  LDG.E R21, desc[UR8][R10.64+0x8] ;  /* 0x000008080a157981 */ /* 0x000f68000c1e1900 */
[----:B------:R0:W5:Y:S04]  /*1040*/  LDG.E R18, desc[UR8][R8.64+0xc] ;  /* 0x00000c0808127981 */ /* 0x000168000c1e1900 */
[----:B------:R1:W5:Y:S01]  /*1050*/  LDG.E R23, desc[UR8][R10.64+0xc] ;  /* 0x00000c080a177981 */ /* 0x000362000c1e1900 */
[----:B------:R-:W-:-:S05]  /*1060*/  VIADD R2, R2, 0x4 ;  /* 0x0000000402027836 */ /* 0x000fca0000000000 */
[----:B------:R-:W-:Y:S02]  /*1070*/  ISETP.GE.AND P1, PT, R2, R13, PT ;  /* 0x0000000d0200720c */ /* 0x000fe40003f26270 */
[----:B0-----:R-:W-:Y:S02]  /*1080*/  IADD3 R8, P3, PT, R8, 0x10, RZ ;  /* 0x0000001008087810 */ /* 0x001fe40007f7e0ff */
[----:B-1----:R-:W-:Y:S02]  /*1090*/  IADD3 R10, P2, PT, R10, 0x10, RZ ;  /* 0x000000100a0a7810 */ /* 0x002fe40007f5e0ff */
[----:B------:R-:W-:-:S03]  /*10a0*/  IADD3.X R9, PT, PT, RZ, R9, RZ, P3, !PT ;  /* 0x00000009ff097210 */ /* 0x000fc60001ffe4ff */
[----:B------:R-:W-:Y:S02]  /*10b0*/  IMAD.X R11, RZ, RZ, R11, P2 ;  /* 0x000000ffff0b7224 */ /* 0x000fe400010e060b */
[----:B--2---:R-:W-:Y:S01]  /*10c0*/  FADD.FTZ R15, R12, R7 ;  /* 0x000000070c0f7221 */ /* 0x004fe20000010000 */
[----:B---3--:R-:W-:-:S04]  /*10d0*/  FADD.FTZ R12, R17, R6 ;  /* 0x00000006110c7221 */ /* 0x008fc80000010000 */
[----:B------:R0:W-:Y:S01]  /*10e0*/  STS [R4], R15 ;  /* 0x0000000f04007388 */ /* 0x0001e20000000800 */
[----:B----4-:R-:W-:-:S03]  /*10f0*/  FADD.FTZ R17, R15, R14 ;  /* 0x0000000e0f117221 */ /* 0x010fc60000010000 */
[----:B------:R0:W-:Y:S01]  /*1100*/  STS [R5], R12 ;  /* 0x0000000c05007388 */ /* 0x0001e20000000800 */
[----:B-----5:R-:W-:-:S03]  /*1110*/  FADD.FTZ R14, R12, R19 ;  /* 0x000000130c0e7221 */ /* 0x020fc60000010000 */
[----:B------:R0:W-:Y:S01]  /*1120*/  STS [R4], R17 ;  /* 0x0000001104007388 */ /* 0x0001e20000000800 */
[----:B------:R-:W-:-:S03]  /*1130*/  FADD.FTZ R19, R17, R16 ;  /* 0x0000001011137221 */ /* 0x000fc60000010000 */
[----:B------:R0:W-:Y:S01]  /*1140*/  STS [R5], R14 ;  /* 0x0000000e05007388 */ /* 0x0001e20000000800 */
[----:B------:R-:W-:-:S03]  /*1150*/  FADD.FTZ R16, R14, R21 ;  /* 0x000000150e107221 */ /* 0x000fc60000010000 */
[----:B------:R0:W-:Y:S01]  /*1160*/  STS [R4], R19 ;  /* 0x0000001304007388 */ /* 0x0001e20000000800 */
[----:B------:R-:W-:-:S03]  /*1170*/  FADD.FTZ R7, R19, R18 ;  /* 0x0000001213077221 */ /* 0x000fc60000010000 */
[----:B------:R0:W-:Y:S01]  /*1180*/  STS [R5], R16 ;  /* 0x0000001005007388 */ /* 0x0001e20000000800 */
[----:B------:R-:W-:-:S03]  /*1190*/  FADD.FTZ R6, R16, R23 ;  /* 0x0000001710067221 */ /* 0x000fc60000010000 */
[----:B------:R0:W-:Y:S04]  /*11a0*/  STS [R4], R7 ;  /* 0x0000000704007388 */ /* 0x0001e80000000800 */
[----:B------:R0:W-:Y:S01]  /*11b0*/  STS [R5], R6 ;  /* 0x0000000605007388 */ /* 0x0001e20000000800 */
[----:B------:R-:W-:Y:S05]  /*11c0*/  @!P1 BRA `(.L_x_28) ;  /* 0xfffffffc00849947 */ /* 0x000fea000383ffff */
.L_x_27:
[----:B0-----:R-:W-:-:S05]  /*11d0*/  IMAD.IADD R12, R3, 0x1, -R2 ;  /* 0x00000001030c7824 */ /* 0x001fca00078e0a02 */
[----:B------:R-:W-:-:S13]  /*11e0*/  ISETP.GT.AND P1, PT, R12, 0x1, PT ;  /* 0x000000010c00780c */ /* 0x000fda0003f24270 */
[----:B------:R-:W-:Y:S05]  /*11f0*/  @!P1 BRA `(.L_x_29) ;  /* 0x0000000000489947 */ /* 0x000fea0003800000 */
[----:B------:R-:W2:Y:S04]  /*1200*/  LDG.E R12, desc[UR8][R8.64] ;  /* 0x00000008080c7981 */ /* 0x000ea8000c1e1900 */
[----:B------:R-:W3:Y:S04]  /*1210*/  LDG.E R15, desc[UR8][R10.64] ;  /* 0x000000080a0f7981 */ /* 0x000ee8000c1e1900 */
[----:B------:R0:W4:Y:S04]  /*1220*/  LDG.E R14, desc[UR8][R8.64+0x4] ;  /* 0x00000408080e7981 */ /* 0x000128000c1e1900 */
[----:B------:R1:W5:Y:S01]  /*1230*/  LDG.E R17, desc[UR8][R10.64+0x4] ;  /* 0x000004080a117981 */ /* 0x000362000c1e1900 */
[----:B------:R-:W-:Y:S01]  /*1240*/  PLOP3.LUT P0, PT, PT, PT, PT, 0x8, 0x80 ;  /* 0x000000000080781c */ /* 0x000fe20003f0e170 */
[----:B------:R-:W-:Y:S01]  /*1250*/  VIADD R2, R2, 0x2 ;  /* 0x0000000202027836 */ /* 0x000fe20000000000 */
[----:B0-----:R-:W-:-:S02]  /*1260*/  IADD3 R8, P2, PT, R8, 0x8, RZ ;  /* 0x0000000808087810 */ /* 0x001fc40007f5e0ff */
[----:B-1----:R-:W-:-:S03]  /*1270*/  IADD3 R10, P1, PT, R10, 0x8, RZ ;  /* 0x000000080a0a7810 */ /* 0x002fc60007f3e0ff */
[----:B------:R-:W-:Y:S02]  /*1280*/  IMAD.X R9, RZ, RZ, R9, P2 ;  /* 0x000000ffff097224 */ /* 0x000fe400010e0609 */
[----:B------:R-:W-:Y:S02]  /*1290*/  IMAD.X R11, RZ, RZ, R11, P1 ;  /* 0x000000ffff0b7224 */ /* 0x000fe400008e060b */
[----:B--2---:R-:W-:Y:S01]  /*12a0*/  FADD.FTZ R13, R7, R12 ;  /* 0x0000000c070d7221 */ /* 0x004fe20000010000 */
[----:B---3--:R-:W-:-:S04]  /*12b0*/  FADD.FTZ R12, R6, R15 ;  /* 0x0000000f060c7221 */ /* 0x008fc80000010000 */
[----:B------:R0:W-:Y:S01]  /*12c0*/  STS [R4], R13 ;  /* 0x0000000d04007388 */ /* 0x0001e20000000800 */
[----:B----4-:R-:W-:-:S03]  /*12d0*/  FADD.FTZ R7, R13, R14 ;  /* 0x0000000e0d077221 */ /* 0x010fc60000010000 */
[----:B------:R0:W-:Y:S01]  /*12e0*/  STS [R5], R12 ;  /* 0x0000000c05007388 */ /* 0x0001e20000000800 */
[----:B-----5:R-:W-:-:S03]  /*12f0*/  FADD.FTZ R6, R12, R17 ;  /* 0x000000110c067221 */ /* 0x020fc60000010000 */
[----:B------:R0:W-:Y:S04]  /*1300*/  STS [R4], R7 ;  /* 0x0000000704007388 */ /* 0x0001e80000000800 */
[----:B------:R0:W-:Y:S02]  /*1310*/  STS [R5], R6 ;  /* 0x0000000605007388 */ /* 0x0001e40000000800 */
.L_x_29:
[----:B------:R-:W-:-:S13]  /*1320*/  ISETP.NE.OR P0, PT, R2, R3, P0 ;  /* 0x000000030200720c */ /* 0x000fda0000705670 */
[----:B------:R-:W-:Y:S05]  /*1330*/  @!P0 BRA `(.L_x_30) ;  /* 0x0000000000488947 */ /* 0x000fea0003800000 */
.L_x_26:
[----:B0-----:R0:W2:Y:S04]  /*1340*/  LDG.E R12, desc[UR8][R8.64] ;  /* 0x00000008080c7981 */ /* 0x0010a8000c1e1900 */
[----:B-1----:R1:W3:Y:S01]  /*1350*/  LDG.E R13, desc[UR8][R10.64] ;  /* 0x000000080a0d7981 */ /* 0x0022e2000c1e1900 */
[----:B------:R-:W-:-:S04]  /*1360*/  IADD3 R2, PT, PT, R2, 0x1, RZ ;  /* 0x0000000102027810 */ /* 0x000fc80007ffe0ff */
[----:B------:R-:W-:Y:S02]  /*1370*/  ISETP.NE.AND P0, PT, R3, R2, PT ;  /* 0x000000020300720c */ /* 0x000fe40003f05270 */
[----:B0-----:R-:W-:Y:S02]  /*1380*/  IADD3 R8, P2, PT, R8, 0x4, RZ ;  /* 0x0000000408087810 */ /* 0x001fe40007f5e0ff */
[----:B-1----:R-:W-:-:S03]  /*1390*/  IADD3 R10, P1, PT, R10, 0x4, RZ ;  /* 0x000000040a0a7810 */ /* 0x002fc60007f3e0ff */
[----:B------:R-:W-:Y:S02]  /*13a0*/  IMAD.X R9, RZ, RZ, R9, P2 ;  /* 0x000000ffff097224 */ /* 0x000fe400010e0609 */
[----:B------:R-:W-:Y:S02]  /*13b0*/  IMAD.X R11, RZ, RZ, R11, P1 ;  /* 0x000000ffff0b7224 */ /* 0x000fe400008e060b */
[----:B--2---:R-:W-:Y:S01]  /*13c0*/  FADD.FTZ R7, R12, R7 ;  /* 0x000000070c077221 */ /* 0x004fe20000010000 */
[----:B---3--:R-:W-:-:S04]  /*13d0*/  FADD.FTZ R6, R13, R6 ;  /* 0x000000060d067221 */ /* 0x008fc80000010000 */
[----:B------:R1:W-:Y:S04]  /*13e0*/  STS [R4], R7 ;  /* 0x0000000704007388 */ /* 0x0003e80000000800 */
[----:B------:R1:W-:Y:S01]  /*13f0*/  STS [R5], R6 ;  /* 0x0000000605007388 */ /* 0x0003e20000000800 */
[----:B------:R-:W-:Y:S05]  /*1400*/  @P0 BRA `(.L_x_26) ;  /* 0xfffffffc00cc0947 */ /* 0x000fea000383ffff */
[----:B------:R-:W-:Y:S05]  /*1410*/  BRA `(.L_x_30) ;  /* 0x0000000000107947 */ /* 0x000fea0003800000 */
.L_x_25:
[C---:B------:R-:W-:Y:S02]  /*1420*/  LEA R7, R5.reuse, UR4, 0x2 ;  /* 0x0000000405077c11 */ /* 0x040fe4000f8e10ff */
[----:B------:R-:W-:-:S04]  /*1430*/  LEA R5, R5, UR5, 0x2 ;  /* 0x0000000505057c11 */ /* 0x000fc8000f8e10ff */
[----:B------:R-:W2:Y:S04]  /*1440*/  LDS R7, [R7] ;  /* 0x0000000007077984 */ /* 0x000ea80000000800 */
[----:B0-----:R3:W4:Y:S02]  /*1450*/  LDS R6, [R5] ;  /* 0x0000000005067984 */ /* 0x0017240000000800 */
.L_x_30:
[----:B------:R-:W5:Y:S01]  /*1460*/  LDCU UR4, c[0x0][0x38c] ;  /* 0x00007180ff0477ac */ /* 0x000f620008000800 */
[----:B------:R-:W2:Y:S08]  /*1470*/  LDC.64 R2, c[0x0][0x390] ;  /* 0x0000e400ff027b82 */ /* 0x000eb00000000a00 */
[----:B01-3--:R-:W0:Y:S01]  /*1480*/  LDC.64 R4, c[0x0][0x398] ;  /* 0x0000e600ff047b82 */ /* 0x00be220000000a00 */
[----:B-----5:R-:W-:-:S04]  /*1490*/  IMAD R0, R0, UR4, RZ ;  /* 0x0000000400007c24 */ /* 0x020fc8000f8e02ff */
[----:B------:R-:W-:-:S04]  /*14a0*/  IMAD.SHL.U32 R9, R0, 0x200, RZ ;  /* 0x0000020000097824 */ /* 0x000fc800078e00ff */
[----:B--2---:R-:W-:-:S05]  /*14b0*/  IMAD.WIDE R2, R9, 0x4, R2 ;  /* 0x0000000409027825 */ /* 0x004fca00078e0202 */
[----:B------:R-:W-:Y:S01]  /*14c0*/  STG.E desc[UR8][R2.64], R7 ;  /* 0x0000000702007986 */ /* 0x000fe2000c101908 */
[----:B0-----:R-:W-:-:S05]  /*14d0*/  IMAD.WIDE R4, R9, 0x4, R4 ;  /* 0x0000000409047825 */ /* 0x001fca00078e0204 */
[----:B----4-:R-:W-:Y:S01]  /*14e0*/  STG.E desc[UR8][R4.64], R6 ;  /* 0x0000000604007986 */ /* 0x010fe2000c101908 */
[----:B------:R-:W-:Y:S05]  /*14f0*/  EXIT ;  /* 0x000000000000794d */ /* 0x000fea0003800000 */
.L_x_31:
        /* <DEDUP_REMOVED lines=16> */
.L_x_39:


//--------------------- .text._Z7preparelPfS_S_   --------------------------
	.section	.text._Z7preparelPfS_S_,"ax",@progbits
	.align	128
.text._Z7preparelPfS_S_:
        .type           _Z7preparelPfS_S_,@function
        .size           _Z7preparelPfS_S_,(.L_x_40 - _Z7preparelPfS_S_)
        .other          _Z7preparelPfS_S_,@"STO_CUDA_ENTRY STV_DEFAULT"
_Z7preparelPfS_S_:
[----:B------:R-:W-:Y:S01]  /*0000*/  LDC R1, c[0x0][0x37c] ;  /* 0x0000df00ff017b82 */ /* 0x000fe20000000800 */
[----:B------:R-:W0:Y:S01]  /*0010*/  S2R R0, SR_TID.X ;  /* 0x0000000000007919 */ /* 0x000e220000002100 */
[----:B------:R-:W1:Y:S01]  /*0020*/  LDCU.64 UR4, c[0x0][0x380] ;  /* 0x00007000ff0477ac */ /* 0x000e620008000a00 */
[----:B------:R-:W2:Y:S01]  /*0030*/  S2R R3, SR_CTAID.X ;  /* 0x0000000000037919 */ /* 0x000ea20000002500 */
[----:B0-----:R-:W-:Y:S02]  /*0040*/  LOP3.LUT R0, R0, 0xffff, RZ, 0xc0, !PT ;  /* 0x0000ffff00007812 */ /* 0x001fe400078ec0ff */
[----:B--2---:R-:W-:-:S05]  /*0050*/  LOP3.LUT R3, R3, 0xffff, RZ, 0xc0, !PT ;  /* 0x0000ffff03037812 */ /* 0x004fca00078ec0ff */
[----:B------:R-:W-:-:S05]  /*0060*/  IMAD R9, R3, 0x200, R0 ;  /* 0x0000020003097824 */ /* 0x000fca00078e0200 */
[----:B-1----:R-:W-:Y:S02]  /*0070*/  ISETP.GE.U32.AND P0, PT, R9, UR4, PT ;  /* 0x0000000409007c0c */ /* 0x002fe4000bf06070 */
[----:B------:R-:W-:-:S04]  /*0080*/  SHF.R.S32.HI R0, RZ, 0x1f, R9 ;  /* 0x0000001fff007819 */ /* 0x000fc80000011409 */
[----:B------:R-:W-:-:S13]  /*0090*/  ISETP.GE.AND.EX P0, PT, R0, UR5, PT, P0 ;  /* 0x0000000500007c0c */ /* 0x000fda000bf06300 */
[----:B------:R-:W-:Y:S05]  /*00a0*/  @P0 EXIT ;  /* 0x000000000000094d */ /* 0x000fea0003800000 */
[----:B------:R-:W0:Y:S01]  /*00b0*/  LDC.64 R2, c[0x0][0x388] ;  /* 0x0000e200ff027b82 */ /* 0x000e220000000a00 */
[----:B------:R-:W1:Y:S01]  /*00c0*/  LDCU.64 UR4, c[0x0][0x358] ;  /* 0x00006b00ff0477ac */ /* 0x000e620008000a00 */
[----:B------:R-:W-:-:S06]  /*00d0*/  SHF.L.U32 R13, R0, 0x2, RZ ;  /* 0x00000002000d7819 */ /* 0x000fcc00000006ff */
[----:B------:R-:W2:Y:S08]  /*00e0*/  LDC.64 R4, c[0x0][0x390] ;  /* 0x0000e400ff047b82 */ /* 0x000eb00000000a00 */
[----:B------:R-:W3:Y:S01]  /*00f0*/  LDC.64 R6, c[0x0][0x398] ;  /* 0x0000e600ff067b82 */ /* 0x000ee20000000a00 */
[----:B0-----:R-:W-:-:S04]  /*0100*/  IMAD.WIDE.U32 R2, R9, 0x4, R2 ;  /* 0x0000000409027825 */ /* 0x001fc800078e0002 */
[----:B------:R-:W-:-:S05]  /*0110*/  IMAD.IADD R3, R3, 0x1, R13 ;  /* 0x0000000103037824 */ /* 0x000fca00078e020d */
[----:B-1----:R-:W4:Y:S01]  /*0120*/  LDG.E R11, desc[UR4][R2.64] ;  /* 0x00000004020b7981 */ /* 0x002f22000c1e1900 */
[----:B--2---:R-:W-:-:S05]  /*0130*/  IMAD.WIDE.U32 R4, R9, 0x4, R4 ;  /* 0x0000000409047825 */ /* 0x004fca00078e0004 */
[----:B------:R-:W-:-:S05]  /*0140*/  IADD3 R5, PT, PT, R13, R5, RZ ;  /* 0x000000050d057210 */ /* 0x000fca0007ffe0ff */
[----:B----4-:R-:W-:Y:S04]  /*0150*/  STG.E desc[UR4][R4.64], R11 ;  /* 0x0000000b04007986 */ /* 0x010fe8000c101904 */
[----:B------:R-:W2:Y:S01]  /*0160*/  LDG.E R0, desc[UR4][R2.64] ;  /* 0x0000000402007981 */ /* 0x000ea2000c1e1900 */
[----:B---3--:R-:W-:-:S04]  /*0170*/  IMAD.WIDE.U32 R6, R9, 0x4, R6 ;  /* 0x0000000409067825 */ /* 0x008fc800078e0006 */
[----:B------:R-:W-:Y:S02]  /*0180*/  IMAD.IADD R7, R13, 0x1, R7 ;  /* 0x000000010d077824 */ /* 0x000fe400078e0207 */
[----:B--2---:R-:W-:-:S05]  /*0190*/  FMUL.FTZ R9, R0, R0 ;  /* 0x0000000000097220 */ /* 0x004fca0000410000 */
[----:B------:R-:W-:Y:S01]  /*01a0*/  STG.E desc[UR4][R6.64], R9 ;  /* 0x0000000906007986 */ /* 0x000fe2000c101904 */
[----:B------:R-:W-:Y:S05]  /*01b0*/  EXIT ;  /* 0x000000000000794d */ /* 0x000fea0003800000 */
.L_x_32:
        /* <DEDUP_REMOVED lines=12> */
.L_x_40:


//--------------------- .text._Z7extractlPf       --------------------------
	.section	.text._Z7extractlPf,"ax",@progbits
	.align	128
.text._Z7extractlPf:
        .type           _Z7extractlPf,@function
        .size           _Z7extractlPf,(.L_x_41 - _Z7extractlPf)
        .other          _Z7extractlPf,@"STO_CUDA_ENTRY STV_DEFAULT"
_Z7extractlPf:
        /* <DEDUP_REMOVED lines=16> */
[----:B-1----:R-:W2:Y:S02]  /*0100*/  LDG.E R0, desc[UR4][R2.64] ;  /* 0x0000000402007981 */ /* 0x002ea4000c1e1900 */
[----:B--2---:R-:W-:-:S04]  /*0110*/  FMUL.FTZ R0, R0, 0.0039215688593685626984 ;  /* 0x3b80808100007820 */ /* 0x004fc80000410000 */
[C---:B------:R-:W-:Y:S01]  /*0120*/  FMUL.FTZ R4, R0.reuse, 1.4426950216293334961 ;  /* 0x3fb8aa3b00047820 */ /* 0x040fe20000410000 */
[C---:B------:R-:W-:Y:S02]  /*0130*/  FSETP.GEU.FTZ.AND P1, PT, R0.reuse, -105, PT ;  /* 0xc2d200000000780b */ /* 0x040fe40003f3e000 */
[----:B------:R-:W-:Y:S01]  /*0140*/  FSETP.GT.FTZ.AND P0, PT, R0, 105, PT ;  /* 0x42d200000000780b */ /* 0x000fe20003f14000 */
[----:B------:R-:W0:Y:S02]  /*0150*/  FRND.FTZ.TRUNC R5, R4 ;  /* 0x0000000400057307 */ /* 0x000e24000021d000 */
[----:B0-----:R-:W-:-:S06]  /*0160*/  FFMA.FTZ R8, R5, -0.693145751953125, R0 ;  /* 0xbf31720005087823 */ /* 0x001fcc0000010000 */
[----:B------:R-:W-:Y:S01]  /*0170*/  MUFU.EX2 R6, R5 ;  /* 0x0000000500067308 */ /* 0x000fe20000000800 */
[----:B------:R-:W-:-:S04]  /*0180*/  FFMA.FTZ R8, R5, -1.428606765330187045e-06, R8 ;  /* 0xb5bfbe8e05087823 */ /* 0x000fc80000010008 */
[----:B------:R-:W-:-:S04]  /*0190*/  FMUL.FTZ R8, R8, 1.4426950216293334961 ;  /* 0x3fb8aa3b08087820 */ /* 0x000fc80000410000 */
[----:B------:R-:W0:Y:S02]  /*01a0*/  MUFU.EX2 R7, R8 ;  /* 0x0000000800077308 */ /* 0x000e240000000800 */
[----:B0-----:R-:W-:-:S05]  /*01b0*/  FMUL.FTZ R6, R6, R7 ;  /* 0x0000000706067220 */ /* 0x001fca0000410000 */
[----:B------:R-:W-:-:S04]  /*01c0*/  FSEL R6, R6, RZ, P1 ;  /* 0x000000ff06067208 */ /* 0x000fc80000800000 */
[----:B------:R-:W-:-:S05]  /*01d0*/  FSEL R7, R6, +INF , !P0 ;  /* 0x7f80000006077808 */ /* 0x000fca0004000000 */
[----:B------:R-:W-:Y:S01]  /*01e0*/  STG.E desc[UR4][R2.64], R7 ;  /* 0x0000000702007986 */ /* 0x000fe2000c101904 */
[----:B------:R-:W-:Y:S05]  /*01f0*/  EXIT ;  /* 0x000000000000794d */ /* 0x000fea0003800000 */
.L_x_33:
        /* <DEDUP_REMOVED lines=16> */
.L_x_41:


//--------------------- .nv.shared.reserved.0     --------------------------
	.section	.nv.shared.reserved.0,"aw",@nobits
	.weak		__nv_reservedSMEM_offset_0_alias
	.size		__nv_reservedSMEM_offset_0_alias, 0, 64
	.other		__nv_reservedSMEM_offset_0_alias,@"STO_CUDA_RESERVED_SHARED STV_DEFAULT"
__nv_reservedSMEM_offset_0_alias:
	.zero		0
	.zero		64


//--------------------- .nv.shared._Z6reduceliiPfS_ --------------------------
	.section	.nv.shared._Z6reduceliiPfS_,"aw",@nobits
	.sectionflags	@""
	.align	4
.nv.shared._Z6reduceliiPfS_:
	.zero		5120


//--------------------- .nv.constant0._Z8compresslPf --------------------------
	.section	.nv.constant0._Z8compresslPf,"a",@progbits
	.sectionflags	@""
	.align	4
.nv.constant0._Z8compresslPf:
	.zero		912


//--------------------- .nv.constant0._Z5srad2fiilPiS_S_S_PfS0_S0_S0_S0_S0_ --------------------------
	.section	.nv.constant0._Z5srad2fiilPiS_S_S_PfS0_S0_S0_S0_S0_,"a",@progbits
	.sectionflags	@""
	.align	4
.nv.constant0._Z5srad2fiilPiS_S_S_PfS0_S0_S0_S0_S0_:
	.zero		1000


//--------------------- .nv.constant0._Z4sradfiilPiS_S_S_PfS0_S0_S0_fS0_S0_ --------------------------
	.section	.nv.constant0._Z4sradfiilPiS_S_S_PfS0_S0_S0_fS0_S0_,"a",@progbits
	.sectionflags	@""
	.align	4
.nv.constant0._Z4sradfiilPiS_S_S_PfS0_S0_S0_fS0_S0_:
	.zero		1008


//--------------------- .nv.constant0._Z6reduceliiPfS_ --------------------------
	.section	.nv.constant0._Z6reduceliiPfS_,"a",@progbits
	.sectionflags	@""
	.align	4
.nv.constant0._Z6reduceliiPfS_:
	.zero		928


//--------------------- .nv.constant0._Z7preparelPfS_S_ --------------------------
	.section	.nv.constant0._Z7preparelPfS_S_,"a",@progbits
	.sectionflags	@""
	.align	4
.nv.constant0._Z7preparelPfS_S_:
	.zero		928


//--------------------- .nv.constant0._Z7extractlPf --------------------------
	.section	.nv.constant0._Z7extractlPf,"a",@progbits
	.sectionflags	@""
	.align	4
.nv.constant0._Z7extractlPf:
	.zero		912


//--------------------- SYMBOLS --------------------------

	.type		.nv.reservedSmem.offset0,@object
	.size		.nv.reservedSmem.offset0,0x4
	.type		.nv.reservedSmem.cap,@object
	.size		.nv.reservedSmem.cap,0x4
